	.target	sm_100a

	.elftype	@"ET_EXEC"


//--------------------- .note.nv.tkinfo           --------------------------
	.section	.note.nv.tkinfo,"",@"SHT_NOTE"
	.sectionflags	@"SHF_NOTE_NV_TKINFO"
	.tkinfo
        /*0018*/ 	.word	0x00000002
        /*0030*/ 	.string	""
        /*0030*/ 	.string	"ptxas"
        /*0030*/ 	.string	"Cuda compilation tools, release 13.0, V13.0.88"
        /*0030*/ 	.string	"Build cuda_13.0.r13.0/compiler.36424714_0"
        /*0030*/ 	.string	"-arch sm_100a -m 64 "



//--------------------- .note.nv.cuinfo           --------------------------
	.section	.note.nv.cuinfo,"",@"SHT_NOTE"
	.sectionflags	@"SHF_NOTE_NV_CUINFO"
        /*0018*/ 	.short	0x0002
        /*001a*/ 	.short	0x0064
        /*001c*/ 	.short	0x0082
	.zero		2


//--------------------- .nv.info                  --------------------------
	.section	.nv.info,"",@"SHT_CUDA_INFO"
	.align	4


	//----- nvinfo : EIATTR_REGCOUNT
	.align		4
        /*0000*/ 	.byte	0x04, 0x2f
        /*0002*/ 	.short	(.L_19 - .L_18)
	.align		4
.L_18:
        /*0004*/ 	.word	index@(_ZN7cutlass13device_kernelINS_4gemm6kernel13GemmUniversalIN4cute5tupleIJiiiiEEENS1_10collective13CollectiveMmaINS1_35MainloopSm100TmaUmmaWarpSpecializedILi2ELi2ELi4ENS5_IJNS4_1CILi8EEENSA_ILi1EEESC_EEEEENS5_IJNSA_ILi128EEESF_NSA_ILi64EEEEEENS_6half_tENS5_IJlSC_lEEESI_NS5_IJSC_llEEENS4_8TiledMMAINS4_8MMA_AtomIJNS4_26SM100_MMA_F16BF16_2x1SM_SSISI_SI_fLi128ELi128ELNS4_4UMMA5MajorE0ELSP_1ELNSO_7ScaleInE0ELSQ_0EEEEEENS4_6LayoutINS5_IJSC_SC_SC_EEENS5_IJNSA_ILi0EEESV_SV_EEEEENS5_IJNS4_10UnderscoreESY_SY_EEEEENS4_18SM100_TMA_2SM_LOADENS4_14ComposedLayoutINS4_7SwizzleILi3ELi4ELi3EEENS4_18smem_ptr_flag_bitsILi16EEENST_INS5_IJSB_SG_EEENS5_IJSG_SC_EEEEEEEvNS4_8identityENS4_28SM100_TMA_2SM_LOAD_MULTICASTENS12_IS14_S16_NST_INS5_IJSG_SB_EEENS5_IJSC_SG_EEEEEEEvS1B_EENS_8epilogue10collective18CollectiveEpilogueINS1I_23Sm100TmaWarpSpecializedILi4ELi2ELi16ELb1ELb0EEEJNS5_IJSG_SF_SG_EEENS5_IJNST_ISG_SC_EENST_INS5_IJNSA_ILi16EEENSA_ILi2EEEEEES1E_EEEEESI_SJ_SI_SJ_NS1I_6fusion15FusionCallbacksIS1M_NS1U_17LinearCombinationISI_fSI_fLNS_15FloatRoundStyleE2EEES1N_S1T_JEEENS4_5SM1004TMEM4LOAD26SM100_TMEM_LOAD_32dp32b16xENS4_13SM90_TMA_LOADENS12_INS13_ILi1ELi4ELi3EEES16_NST_INS5_IJSB_S1P_EEENS5_IJS1P_SC_EEEEEEENS4_39AutoVectorizingCopyWithAssumedAlignmentILi128EEENS4_14SM90_TMA_STOREES29_S2B_S2B_EEEvvEEEEvNT_6ParamsE)
        /*0008*/ 	.word	0x0000005b


	//----- nvinfo : EIATTR_FRAME_SIZE
	.align		4
.L_19:
        /*000c*/ 	.byte	0x04, 0x11
        /*000e*/ 	.short	(.L_21 - .L_20)
	.align		4
.L_20:
        /*0010*/ 	.word	index@($__internal_2_$__cuda_sm10x_tcgen05_guardrail_trap_unallocated_columns_being_dealloced)
        /*0014*/ 	.word	0x00000000


	//----- nvinfo : EIATTR_FRAME_SIZE
	.align		4
.L_21:
        /*0018*/ 	.byte	0x04, 0x11
        /*001a*/ 	.short	(.L_23 - .L_22)
	.align		4
.L_22:
        /*001c*/ 	.word	index@($__internal_1_$__cuda_sm10x_tcgen05_guardrail_trap_phase_invalid_during_alloc)
        /*0020*/ 	.word	0x00000000


	//----- nvinfo : EIATTR_FRAME_SIZE
	.align		4
.L_23:
        /*0024*/ 	.byte	0x04, 0x11
        /*0026*/ 	.short	(.L_25 - .L_24)
	.align		4
.L_24:
        /*0028*/ 	.word	index@($__internal_0_$__cuda_sm10x_tcgen05_guardrail_trap_col_being_dealloced_not_returned_by_alloc)
        /*002c*/ 	.word	0x00000000


	//----- nvinfo : EIATTR_FRAME_SIZE
	.align		4
.L_25:
        /*0030*/ 	.byte	0x04, 0x11
        /*0032*/ 	.short	(.L_27 - .L_26)
	.align		4
.L_26:
        /*0034*/ 	.word	index@(_ZN7cutlass13device_kernelINS_4gemm6kernel13GemmUniversalIN4cute5tupleIJiiiiEEENS1_10collective13CollectiveMmaINS1_35MainloopSm100TmaUmmaWarpSpecializedILi2ELi2ELi4ENS5_IJNS4_1CILi8EEENSA_ILi1EEESC_EEEEENS5_IJNSA_ILi128EEESF_NSA_ILi64EEEEEENS_6half_tENS5_IJlSC_lEEESI_NS5_IJSC_llEEENS4_8TiledMMAINS4_8MMA_AtomIJNS4_26SM100_MMA_F16BF16_2x1SM_SSISI_SI_fLi128ELi128ELNS4_4UMMA5MajorE0ELSP_1ELNSO_7ScaleInE0ELSQ_0EEEEEENS4_6LayoutINS5_IJSC_SC_SC_EEENS5_IJNSA_ILi0EEESV_SV_EEEEENS5_IJNS4_10UnderscoreESY_SY_EEEEENS4_18SM100_TMA_2SM_LOADENS4_14ComposedLayoutINS4_7SwizzleILi3ELi4ELi3EEENS4_18smem_ptr_flag_bitsILi16EEENST_INS5_IJSB_SG_EEENS5_IJSG_SC_EEEEEEEvNS4_8identityENS4_28SM100_TMA_2SM_LOAD_MULTICASTENS12_IS14_S16_NST_INS5_IJSG_SB_EEENS5_IJSC_SG_EEEEEEEvS1B_EENS_8epilogue10collective18CollectiveEpilogueINS1I_23Sm100TmaWarpSpecializedILi4ELi2ELi16ELb1ELb0EEEJNS5_IJSG_SF_SG_EEENS5_IJNST_ISG_SC_EENST_INS5_IJNSA_ILi16EEENSA_ILi2EEEEEES1E_EEEEESI_SJ_SI_SJ_NS1I_6fusion15FusionCallbacksIS1M_NS1U_17LinearCombinationISI_fSI_fLNS_15FloatRoundStyleE2EEES1N_S1T_JEEENS4_5SM1004TMEM4LOAD26SM100_TMEM_LOAD_32dp32b16xENS4_13SM90_TMA_LOADENS12_INS13_ILi1ELi4ELi3EEES16_NST_INS5_IJSB_S1P_EEENS5_IJS1P_SC_EEEEEEENS4_39AutoVectorizingCopyWithAssumedAlignmentILi128EEENS4_14SM90_TMA_STOREES29_S2B_S2B_EEEvvEEEEvNT_6ParamsE)
        /*0038*/ 	.word	0x00000000


	//----- nvinfo : EIATTR_MIN_STACK_SIZE
	.align		4
.L_27:
        /*003c*/ 	.byte	0x04, 0x12
        /*003e*/ 	.short	(.L_29 - .L_28)
	.align		4
.L_28:
        /*0040*/ 	.word	index@(_ZN7cutlass13device_kernelINS_4gemm6kernel13GemmUniversalIN4cute5tupleIJiiiiEEENS1_10collective13CollectiveMmaINS1_35MainloopSm100TmaUmmaWarpSpecializedILi2ELi2ELi4ENS5_IJNS4_1CILi8EEENSA_ILi1EEESC_EEEEENS5_IJNSA_ILi128EEESF_NSA_ILi64EEEEEENS_6half_tENS5_IJlSC_lEEESI_NS5_IJSC_llEEENS4_8TiledMMAINS4_8MMA_AtomIJNS4_26SM100_MMA_F16BF16_2x1SM_SSISI_SI_fLi128ELi128ELNS4_4UMMA5MajorE0ELSP_1ELNSO_7ScaleInE0ELSQ_0EEEEEENS4_6LayoutINS5_IJSC_SC_SC_EEENS5_IJNSA_ILi0EEESV_SV_EEEEENS5_IJNS4_10UnderscoreESY_SY_EEEEENS4_18SM100_TMA_2SM_LOADENS4_14ComposedLayoutINS4_7SwizzleILi3ELi4ELi3EEENS4_18smem_ptr_flag_bitsILi16EEENST_INS5_IJSB_SG_EEENS5_IJSG_SC_EEEEEEEvNS4_8identityENS4_28SM100_TMA_2SM_LOAD_MULTICASTENS12_IS14_S16_NST_INS5_IJSG_SB_EEENS5_IJSC_SG_EEEEEEEvS1B_EENS_8epilogue10collective18CollectiveEpilogueINS1I_23Sm100TmaWarpSpecializedILi4ELi2ELi16ELb1ELb0EEEJNS5_IJSG_SF_SG_EEENS5_IJNST_ISG_SC_EENST_INS5_IJNSA_ILi16EEENSA_ILi2EEEEEES1E_EEEEESI_SJ_SI_SJ_NS1I_6fusion15FusionCallbacksIS1M_NS1U_17LinearCombinationISI_fSI_fLNS_15FloatRoundStyleE2EEES1N_S1T_JEEENS4_5SM1004TMEM4LOAD26SM100_TMEM_LOAD_32dp32b16xENS4_13SM90_TMA_LOADENS12_INS13_ILi1ELi4ELi3EEES16_NST_INS5_IJSB_S1P_EEENS5_IJS1P_SC_EEEEEEENS4_39AutoVectorizingCopyWithAssumedAlignmentILi128EEENS4_14SM90_TMA_STOREES29_S2B_S2B_EEEvvEEEEvNT_6ParamsE)
        /*0044*/ 	.word	0x00000000
.L_29:


//--------------------- .nv.compat                --------------------------
	.section	.nv.compat,"",@"SHT_CUDA_COMPAT_INFO"
	.align	4
        /*0000*/ 	.byte	0x02, 0x09, 0x01, 0x00, 0x02, 0x02, 0x02, 0x00, 0x02, 0x05, 0x05, 0x00, 0x03, 0x07, 0x01, 0x01
        /*0010*/ 	.byte	0x02, 0x03, 0x01, 0x00, 0x02, 0x06, 0x01, 0x00, 0x04, 0x0b, 0x08, 0x00, 0x09, 0x00, 0x00, 0x00
        /*0020*/ 	.byte	0x00, 0x00, 0x00, 0x00


//--------------------- .nv.info._ZN7cutlass13device_kernelINS_4gemm6kernel13GemmUniversalIN4cute5tupleIJiiiiEEENS1_10collective13CollectiveMmaINS1_35MainloopSm100TmaUmmaWarpSpecializedILi2ELi2ELi4ENS5_IJNS4_1CILi8EEENSA_ILi1EEESC_EEEEENS5_IJNSA_ILi128EEESF_NSA_ILi64EEEEEENS_6half_tENS5_IJlSC_lEEESI_NS5_IJSC_llEEENS4_8TiledMMAINS4_8MMA_AtomIJNS4_26SM100_MMA_F16BF16_2x1SM_SSISI_SI_fLi128ELi128ELNS4_4UMMA5MajorE0ELSP_1ELNSO_7ScaleInE0ELSQ_0EEEEEENS4_6LayoutINS5_IJSC_SC_SC_EEENS5_IJNSA_ILi0EEESV_SV_EEEEENS5_IJNS4_10UnderscoreESY_SY_EEEEENS4_18SM100_TMA_2SM_LOADENS4_14ComposedLayoutINS4_7SwizzleILi3ELi4ELi3EEENS4_18smem_ptr_flag_bitsILi16EEENST_INS5_IJSB_SG_EEENS5_IJSG_SC_EEEEEEEvNS4_8identityENS4_28SM100_TMA_2SM_LOAD_MULTICASTENS12_IS14_S16_NST_INS5_IJSG_SB_EEENS5_IJSC_SG_EEEEEEEvS1B_EENS_8epilogue10collective18CollectiveEpilogueINS1I_23Sm100TmaWarpSpecializedILi4ELi2ELi16ELb1ELb0EEEJNS5_IJSG_SF_SG_EEENS5_IJNST_ISG_SC_EENST_INS5_IJNSA_ILi16EEENSA_ILi2EEEEEES1E_EEEEESI_SJ_SI_SJ_NS1I_6fusion15FusionCallbacksIS1M_NS1U_17LinearCombinationISI_fSI_fLNS_15FloatRoundStyleE2EEES1N_S1T_JEEENS4_5SM1004TMEM4LOAD26SM100_TMEM_LOAD_32dp32b16xENS4_13SM90_TMA_LOADENS12_INS13_ILi1ELi4ELi3EEES16_NST_INS5_IJSB_S1P_EEENS5_IJS1P_SC_EEEEEEENS4_39AutoVectorizingCopyWithAssumedAlignmentILi128EEENS4_14SM90_TMA_STOREES29_S2B_S2B_EEEvvEEEEvNT_6ParamsE --------------------------
	.section	.nv.info._ZN7cutlass13device_kernelINS_4gemm6kernel13GemmUniversalIN4cute5tupleIJiiiiEEENS1_10collective13CollectiveMmaINS1_35MainloopSm100TmaUmmaWarpSpecializedILi2ELi2ELi4ENS5_IJNS4_1CILi8EEENSA_ILi1EEESC_EEEEENS5_IJNSA_ILi128EEESF_NSA_ILi64EEEEEENS_6half_tENS5_IJlSC_lEEESI_NS5_IJSC_llEEENS4_8TiledMMAINS4_8MMA_AtomIJNS4_26SM100_MMA_F16BF16_2x1SM_SSISI_SI_fLi128ELi128ELNS4_4UMMA5MajorE0ELSP_1ELNSO_7ScaleInE0ELSQ_0EEEEEENS4_6LayoutINS5_IJSC_SC_SC_EEENS5_IJNSA_ILi0EEESV_SV_EEEEENS5_IJNS4_10UnderscoreESY_SY_EEEEENS4_18SM100_TMA_2SM_LOADENS4_14ComposedLayoutINS4_7SwizzleILi3ELi4ELi3EEENS4_18smem_ptr_flag_bitsILi16EEENST_INS5_IJSB_SG_EEENS5_IJSG_SC_EEEEEEEvNS4_8identityENS4_28SM100_TMA_2SM_LOAD_MULTICASTENS12_IS14_S16_NST_INS5_IJSG_SB_EEENS5_IJSC_SG_EEEEEEEvS1B_EENS_8epilogue10collective18CollectiveEpilogueINS1I_23Sm100TmaWarpSpecializedILi4ELi2ELi16ELb1ELb0EEEJNS5_IJSG_SF_SG_EEENS5_IJNST_ISG_SC_EENST_INS5_IJNSA_ILi16EEENSA_ILi2EEEEEES1E_EEEEESI_SJ_SI_SJ_NS1I_6fusion15FusionCallbacksIS1M_NS1U_17LinearCombinationISI_fSI_fLNS_15FloatRoundStyleE2EEES1N_S1T_JEEENS4_5SM1004TMEM4LOAD26SM100_TMEM_LOAD_32dp32b16xENS4_13SM90_TMA_LOADENS12_INS13_ILi1ELi4ELi3EEES16_NST_INS5_IJSB_S1P_EEENS5_IJS1P_SC_EEEEEEENS4_39AutoVectorizingCopyWithAssumedAlignmentILi128EEENS4_14SM90_TMA_STOREES29_S2B_S2B_EEEvvEEEEvNT_6ParamsE,"",@"SHT_CUDA_INFO"
	.sectionflags	@""
	.align	4


	//----- nvinfo : EIATTR_CUDA_API_VERSION
	.align		4
        /*0000*/ 	.byte	0x04, 0x37
        /*0002*/ 	.short	(.L_31 - .L_30)
.L_30:
        /*0004*/ 	.word	0x00000082


	//----- nvinfo : EIATTR_KPARAM_INFO
	.align		4
.L_31:
        /*0008*/ 	.byte	0x04, 0x17
        /*000a*/ 	.short	(.L_33 - .L_32)
.L_32:
        /*000c*/ 	.word	0x00000000
        /*0010*/ 	.short	0x0000
        /*0012*/ 	.short	0x0000
        /*0014*/ 	.byte	0x00, 0xf0, 0x01, 0x20


	//----- nvinfo : EIATTR_AT_ENTRY_FRAGMENTS
	.align		4
.L_33:
        /*0018*/ 	.byte	0x04, 0x4f
        /*001a*/ 	.short	(.L_35 - .L_34)


	//   ....[0]....
.L_34:
        /*001c*/ 	.word	0x00000007


	//----- nvinfo : EIATTR_RESERVED_SMEM_USED
	.align		4
.L_35:
        /*0020*/ 	.byte	0x01, 0x41
	.zero		2


	//----- nvinfo : EIATTR_SPARSE_MMA_MASK
	.align		4
        /*0024*/ 	.byte	0x03, 0x50
        /*0026*/ 	.short	0x0000


	//----- nvinfo : EIATTR_TCGEN05_2CTA_USED
	.align		4
        /*0028*/ 	.byte	0x01, 0x52
	.zero		2


	//----- nvinfo : EIATTR_MAXREG_COUNT
	.align		4
        /*002c*/ 	.byte	0x03, 0x1b
        /*002e*/ 	.short	0x00ff


	//----- nvinfo : EIATTR_NUM_BARRIERS
	.align		4
        /*0030*/ 	.byte	0x02, 0x4c
        /*0032*/ 	.byte	0x07
	.zero		1


	//----- nvinfo : EIATTR_EXTERNS
	.align		4
        /*0034*/ 	.byte	0x04, 0x0f
        /*0036*/ 	.short	(.L_37 - .L_36)


	//   ....[0]....
	.align		4
.L_36:
        /*0038*/ 	.word	index@(__assertfail)


	//----- nvinfo : EIATTR_MERCURY_ISA_VERSION
	.align		4
.L_37:
        /*003c*/ 	.byte	0x03, 0x5f
        /*003e*/ 	.short	0x0101


	//----- nvinfo : EIATTR_INT_WARP_WIDE_INSTR_OFFSETS
	.align		4
        /*0040*/ 	.byte	0x04, 0x31
        /*0042*/ 	.short	(.L_39 - .L_38)


	//   ....[0]....
.L_38:
        /*0044*/ 	.word	0x00000d10


	//   ....[1]....
        /*0048*/ 	.word	0x00000db0


	//   ....[2]....
        /*004c*/ 	.word	0x000022c0


	//   ....[3]....
        /*0050*/ 	.word	0x00004070


	//   ....[4]....
        /*0054*/ 	.word	0x00004090


	//   ....[5]....
        /*0058*/ 	.word	0x000040c0


	//   ....[6]....
        /*005c*/ 	.word	0x00004a00


	//   ....[7]....
        /*0060*/ 	.word	0x00004a20


	//   ....[8]....
        /*0064*/ 	.word	0x00004b10


	//   ....[9]....
        /*0068*/ 	.word	0x00004bd0


	//   ....[10]....
        /*006c*/ 	.word	0x00004bf0


	//   ....[11]....
        /*0070*/ 	.word	0x00004ce0


	//   ....[12]....
        /*0074*/ 	.word	0x00004db0


	//   ....[13]....
        /*0078*/ 	.word	0x00004dd0


	//   ....[14]....
        /*007c*/ 	.word	0x00004f00


	//   ....[15]....
        /*0080*/ 	.word	0x00005080


	//   ....[16]....
        /*0084*/ 	.word	0x00005090


	//   ....[17]....
        /*0088*/ 	.word	0x00005220


	//----- nvinfo : EIATTR_COOP_GROUP_MASK_REGIDS
	.align		4
.L_39:
        /*008c*/ 	.byte	0x04, 0x29
        /*008e*/ 	.short	(.L_41 - .L_40)


	//   ....[0]....
.L_40:
        /*0090*/ 	.word	0xffffffff


	//   ....[1]....
        /*0094*/ 	.word	0xffffffff


	//   ....[2]....
        /*0098*/ 	.word	0xffffffff


	//   ....[3]....
        /*009c*/ 	.word	0xffffffff


	//   ....[4]....
        /*00a0*/ 	.word	0xffffffff


	//   ....[5]....
        /*00a4*/ 	.word	0xffffffff


	//   ....[6]....
        /*00a8*/ 	.word	0xffffffff


	//   ....[7]....
        /*00ac*/ 	.word	0xffffffff


	//   ....[8]....
        /*00b0*/ 	.word	0xffffffff


	//   ....[9]....
        /*00b4*/ 	.word	0xffffffff


	//   ....[10]....
        /*00b8*/ 	.word	0xffffffff


	//   ....[11]....
        /*00bc*/ 	.word	0xffffffff


	//   ....[12]....
        /*00c0*/ 	.word	0xffffffff


	//   ....[13]....
        /*00c4*/ 	.word	0xffffffff


	//----- nvinfo : EIATTR_COOP_GROUP_INSTR_OFFSETS
	.align		4
.L_41:
        /*00c8*/ 	.byte	0x04, 0x28
        /*00ca*/ 	.short	(.L_43 - .L_42)


	//   ....[0]....
.L_42:
        /*00cc*/ 	.word	0x000000c0


	//   ....[1]....
        /*00d0*/ 	.word	0x00000500


	//   ....[2]....
        /*00d4*/ 	.word	0x00000680


	//   ....[3]....
        /*00d8*/ 	.word	0x00000810


	//   ....[4]....
        /*00dc*/ 	.word	0x00000900


	//   ....[5]....
        /*00e0*/ 	.word	0x00000a60


	//   ....[6]....
        /*00e4*/ 	.word	0x00000bf0


	//   ....[7]....
        /*00e8*/ 	.word	0x00000e30


	//   ....[8]....
        /*00ec*/ 	.word	0x000021a0


	//   ....[9]....
        /*00f0*/ 	.word	0x00002e60


	//   ....[10]....
        /*00f4*/ 	.word	0x00003330


	//   ....[11]....
        /*00f8*/ 	.word	0x00003360


	//   ....[12]....
        /*00fc*/ 	.word	0x00003f70


	//   ....[13]....
        /*0100*/ 	.word	0x00004180


	//----- nvinfo : EIATTR_VRC_CTA_INIT_COUNT
	.align		4
.L_43:
        /*0104*/ 	.byte	0x02, 0x4a
        /*0106*/ 	.byte	0x80
	.zero		1


	//----- nvinfo : EIATTR_SYSCALL_OFFSETS
	.align		4
        /*0108*/ 	.byte	0x04, 0x46
        /*010a*/ 	.short	(.L_45 - .L_44)


	//   ....[0]....
.L_44:
        /*010c*/ 	.word	0x00005ce0


	//   ....[1]....
        /*0110*/ 	.word	0x00005dd0


	//   ....[2]....
        /*0114*/ 	.word	0x00006510


	//   ....[3]....
        /*0118*/ 	.word	0x00006e30


	//   ....[4]....
        /*011c*/ 	.word	0x000076f0


	//   ....[5]....
        /*0120*/ 	.word	0x00007fb0


	//----- nvinfo : EIATTR_MBARRIER_INSTR_OFFSETS
	.align		4
.L_45:
        /*0124*/ 	.byte	0x04, 0x39
        /*0126*/ 	.short	(.L_47 - .L_46)


	//   ....[0]....
.L_46:
        /*0128*/ 	.word	0x00000630
        /*012c*/ 	.word	0x000000ff
        /*0130*/ 	.word	0x00000000
        /*0134*/ 	.short	0x0100
        /*0136*/ 	.byte	0x07
	.zero		1


	//   ....[1]....
        /*0138*/ 	.word	0x00000640
        /*013c*/ 	.word	0x000000ff
        /*0140*/ 	.word	0x00000010
        /*0144*/ 	.short	0x0100
        /*0146*/ 	.byte	0x07
	.zero		1


	//   ....[2]....
        /*0148*/ 	.word	0x00000650
        /*014c*/ 	.word	0x000000ff
        /*0150*/ 	.word	0x00000008
        /*0154*/ 	.short	0x0100
        /*0156*/ 	.byte	0x07
	.zero		1


	//   ....[3]....
        /*0158*/ 	.word	0x00000660
        /*015c*/ 	.word	0x000000ff
        /*0160*/ 	.word	0x00000018
        /*0164*/ 	.short	0x0100
        /*0166*/ 	.byte	0x07
	.zero		1


	//   ....[4]....
        /*0168*/ 	.word	0x00000780
        /*016c*/ 	.word	0x000000ff
        /*0170*/ 	.word	0x00000020
        /*0174*/ 	.short	0x0100
        /*0176*/ 	.byte	0x07
	.zero		1


	//   ....[5]....
        /*0178*/ 	.word	0x00000790
        /*017c*/ 	.word	0x000000ff
        /*0180*/ 	.word	0x00000040
        /*0184*/ 	.short	0x0100
        /*0186*/ 	.byte	0x07
	.zero		1


	//   ....[6]....
        /*0188*/ 	.word	0x000007a0
        /*018c*/ 	.word	0x000000ff
        /*0190*/ 	.word	0x00000028
        /*0194*/ 	.short	0x0100
        /*0196*/ 	.byte	0x07
	.zero		1


	//   ....[7]....
        /*0198*/ 	.word	0x000007b0
        /*019c*/ 	.word	0x000000ff
        /*01a0*/ 	.word	0x00000048
        /*01a4*/ 	.short	0x0100
        /*01a6*/ 	.byte	0x07
	.zero		1


	//   ....[8]....
        /*01a8*/ 	.word	0x000007c0
        /*01ac*/ 	.word	0x000000ff
        /*01b0*/ 	.word	0x00000030
        /*01b4*/ 	.short	0x0100
        /*01b6*/ 	.byte	0x07
	.zero		1


	//   ....[9]....
        /*01b8*/ 	.word	0x000007d0
        /*01bc*/ 	.word	0x000000ff
        /*01c0*/ 	.word	0x00000050
        /*01c4*/ 	.short	0x0100
        /*01c6*/ 	.byte	0x07
	.zero		1


	//   ....[10]....
        /*01c8*/ 	.word	0x000007e0
        /*01cc*/ 	.word	0x000000ff
        /*01d0*/ 	.word	0x00000038
        /*01d4*/ 	.short	0x0100
        /*01d6*/ 	.byte	0x07
	.zero		1


	//   ....[11]....
        /*01d8*/ 	.word	0x000007f0
        /*01dc*/ 	.word	0x000000ff
        /*01e0*/ 	.word	0x00000058
        /*01e4*/ 	.short	0x0100
        /*01e6*/ 	.byte	0x07
	.zero		1


	//   ....[12]....
        /*01e8*/ 	.word	0x000008d0
        /*01ec*/ 	.word	0x000000ff
        /*01f0*/ 	.word	0x00000060
        /*01f4*/ 	.short	0x0100
        /*01f6*/ 	.byte	0x05
	.zero		1


	//   ....[13]....
        /*01f8*/ 	.word	0x000008e0
        /*01fc*/ 	.word	0x000000ff
        /*0200*/ 	.word	0x00000068
        /*0204*/ 	.short	0x0100
        /*0206*/ 	.byte	0x05
	.zero		1


	//   ....[14]....
        /*0208*/ 	.word	0x00000a10
        /*020c*/ 	.word	0x000000ff
        /*0210*/ 	.word	0x00000070
        /*0214*/ 	.short	0x0100
        /*0216*/ 	.byte	0x05
	.zero		1


	//   ....[15]....
        /*0218*/ 	.word	0x00000a20
        /*021c*/ 	.word	0x000000ff
        /*0220*/ 	.word	0x00000080
        /*0224*/ 	.short	0x0100
        /*0226*/ 	.byte	0x05
	.zero		1


	//   ....[16]....
        /*0228*/ 	.word	0x00000a30
        /*022c*/ 	.word	0x000000ff
        /*0230*/ 	.word	0x00000078
        /*0234*/ 	.short	0x0100
        /*0236*/ 	.byte	0x05
	.zero		1


	//   ....[17]....
        /*0238*/ 	.word	0x00000a40
        /*023c*/ 	.word	0x000000ff
        /*0240*/ 	.word	0x00000088
        /*0244*/ 	.short	0x0100
        /*0246*/ 	.byte	0x05
	.zero		1


	//   ....[18]....
        /*0248*/ 	.word	0x00000b60
        /*024c*/ 	.word	0x000000ff
        /*0250*/ 	.word	0x00000090
        /*0254*/ 	.short	0x0100
        /*0256*/ 	.byte	0x07
	.zero		1


	//   ....[19]....
        /*0258*/ 	.word	0x00000b70
        /*025c*/ 	.word	0x000000ff
        /*0260*/ 	.word	0x000000b0
        /*0264*/ 	.short	0x0100
        /*0266*/ 	.byte	0x07
	.zero		1


	//   ....[20]....
        /*0268*/ 	.word	0x00000b80
        /*026c*/ 	.word	0x000000ff
        /*0270*/ 	.word	0x00000098
        /*0274*/ 	.short	0x0100
        /*0276*/ 	.byte	0x07
	.zero		1


	//   ....[21]....
        /*0278*/ 	.word	0x00000b90
        /*027c*/ 	.word	0x000000ff
        /*0280*/ 	.word	0x000000b8
        /*0284*/ 	.short	0x0100
        /*0286*/ 	.byte	0x07
	.zero		1


	//   ....[22]....
        /*0288*/ 	.word	0x00000ba0
        /*028c*/ 	.word	0x000000ff
        /*0290*/ 	.word	0x000000a0
        /*0294*/ 	.short	0x0100
        /*0296*/ 	.byte	0x07
	.zero		1


	//   ....[23]....
        /*0298*/ 	.word	0x00000bb0
        /*029c*/ 	.word	0x000000ff
        /*02a0*/ 	.word	0x000000c0
        /*02a4*/ 	.short	0x0100
        /*02a6*/ 	.byte	0x07
	.zero		1


	//   ....[24]....
        /*02a8*/ 	.word	0x00000bc0
        /*02ac*/ 	.word	0x000000ff
        /*02b0*/ 	.word	0x000000a8
        /*02b4*/ 	.short	0x0100
        /*02b6*/ 	.byte	0x07
	.zero		1


	//   ....[25]....
        /*02b8*/ 	.word	0x00000bd0
        /*02bc*/ 	.word	0x000000ff
        /*02c0*/ 	.word	0x000000c8
        /*02c4*/ 	.short	0x0100
        /*02c6*/ 	.byte	0x07
	.zero		1


	//   ....[26]....
        /*02c8*/ 	.word	0x00000cc0
        /*02cc*/ 	.word	0x000000ff
        /*02d0*/ 	.word	0x000000d0
        /*02d4*/ 	.short	0x0100
        /*02d6*/ 	.byte	0x05
	.zero		1


	//   ....[27]....
        /*02d8*/ 	.word	0x00000cd0
        /*02dc*/ 	.word	0x000000ff
        /*02e0*/ 	.word	0x000000e0
        /*02e4*/ 	.short	0x0100
        /*02e6*/ 	.byte	0x05
	.zero		1


	//   ....[28]....
        /*02e8*/ 	.word	0x00000ce0
        /*02ec*/ 	.word	0x000000ff
        /*02f0*/ 	.word	0x000000d8
        /*02f4*/ 	.short	0x0100
        /*02f6*/ 	.byte	0x05
	.zero		1


	//   ....[29]....
        /*02f8*/ 	.word	0x00000cf0
        /*02fc*/ 	.word	0x000000ff
        /*0300*/ 	.word	0x000000e8
        /*0304*/ 	.short	0x0100
        /*0306*/ 	.byte	0x05
	.zero		1


	//   ....[30]....
        /*0308*/ 	.word	0x00000df0
        /*030c*/ 	.word	0x000000ff
        /*0310*/ 	.word	0x000000f0
        /*0314*/ 	.short	0x0100
        /*0316*/ 	.byte	0x04
	.zero		1


	//   ....[31]....
        /*0318*/ 	.word	0x00001960
        /*031c*/ 	.word	0x00000003
        /*0320*/ 	.word	0x000000e0
        /*0324*/ 	.short	0x010a
        /*0326*/ 	.byte	0xff
	.zero		1


	//   ....[32]....
        /*0328*/ 	.word	0x00001990
        /*032c*/ 	.word	0x00000003
        /*0330*/ 	.word	0x000000d0
        /*0334*/ 	.short	0x0101
        /*0336*/ 	.byte	0xff
	.zero		1


	//   ....[33]....
        /*0338*/ 	.word	0x00001a90
        /*033c*/ 	.word	0x000000ff
        /*0340*/ 	.word	0x00000010
        /*0344*/ 	.short	0x010a
        /*0346*/ 	.byte	0x08
	.zero		1


	//   ....[34]....
        /*0348*/ 	.word	0x00001b60
        /*034c*/ 	.word	0x000000ff
        /*0350*/ 	.word	0x00000010
        /*0354*/ 	.short	0x010a
        /*0356*/ 	.byte	0x21
	.zero		1


	//   ....[35]....
        /*0358*/ 	.word	0x00001d10
        /*035c*/ 	.word	0x000000ff
        /*0360*/ 	.word	0x00000010
        /*0364*/ 	.short	0x010a
        /*0366*/ 	.byte	0x08
	.zero		1


	//   ....[36]....
        /*0368*/ 	.word	0x00001e30
        /*036c*/ 	.word	0x000000ff
        /*0370*/ 	.word	0x00000068
        /*0374*/ 	.short	0x0101
        /*0376*/ 	.byte	0x06
	.zero		1


	//   ....[37]....
        /*0378*/ 	.word	0x00001e50
        /*037c*/ 	.word	0x000000ff
        /*0380*/ 	.word	0x00000010
        /*0384*/ 	.short	0x010a
        /*0386*/ 	.byte	0x08
	.zero		1


	//   ....[38]....
        /*0388*/ 	.word	0x00001ed0
        /*038c*/ 	.word	0x000000ff
        /*0390*/ 	.word	0x00000010
        /*0394*/ 	.short	0x010a
        /*0396*/ 	.byte	0x11
	.zero		1


	//   ....[39]....
        /*0398*/ 	.word	0x00002060
        /*039c*/ 	.word	0x000000ff
        /*03a0*/ 	.word	0x00000010
        /*03a4*/ 	.short	0x010a
        /*03a6*/ 	.byte	0x08
	.zero		1


	//   ....[40]....
        /*03a8*/ 	.word	0x000021d0
        /*03ac*/ 	.word	0x00000002
        /*03b0*/ 	.word	0x00000070
        /*03b4*/ 	.short	0x010a
        /*03b6*/ 	.byte	0xff
	.zero		1


	//   ....[41]....
        /*03b8*/ 	.word	0x00002290
        /*03bc*/ 	.word	0x00000002
        /*03c0*/ 	.word	0x00000000
        /*03c4*/ 	.short	0x0101
        /*03c6*/ 	.byte	0xff
	.zero		1


	//   ....[42]....
        /*03c8*/ 	.word	0x000027f0
        /*03cc*/ 	.word	0x000000ff
        /*03d0*/ 	.word	0x00000000
        /*03d4*/ 	.short	0x010a
        /*03d6*/ 	.byte	0x04
	.zero		1


	//   ....[43]....
        /*03d8*/ 	.word	0x00002890
        /*03dc*/ 	.word	0x00000000
        /*03e0*/ 	.word	0x00000000
        /*03e4*/ 	.short	0x010a
        /*03e6*/ 	.byte	0xff
	.zero		1


	//   ....[44]....
        /*03e8*/ 	.word	0x000029c0
        /*03ec*/ 	.word	0x00000000
        /*03f0*/ 	.word	0x000000d0
        /*03f4*/ 	.short	0x010a
        /*03f6*/ 	.byte	0xff
	.zero		1


	//   ....[45]....
        /*03f8*/ 	.word	0x00002a30
        /*03fc*/ 	.word	0x00000004
        /*0400*/ 	.word	0x00000000
        /*0404*/ 	.short	0x0101
        /*0406*/ 	.byte	0xff
	.zero		1


	//   ....[46]....
        /*0408*/ 	.word	0x00002a50
        /*040c*/ 	.word	0x000000ff
        /*0410*/ 	.word	0x00000080
        /*0414*/ 	.short	0x010a
        /*0416*/ 	.byte	0x05
	.zero		1


	//   ....[47]....
        /*0418*/ 	.word	0x00002b70
        /*041c*/ 	.word	0x00000000
        /*0420*/ 	.word	0x00000070
        /*0424*/ 	.short	0x010a
        /*0426*/ 	.byte	0xff
	.zero		1


	//   ....[48]....
        /*0428*/ 	.word	0x00002c70
        /*042c*/ 	.word	0x00000000
        /*0430*/ 	.word	0x00000000
        /*0434*/ 	.short	0x0101
        /*0436*/ 	.byte	0xff
	.zero		1


	//   ....[49]....
        /*0438*/ 	.word	0x00002d00
        /*043c*/ 	.word	0x000000ff
        /*0440*/ 	.word	0x00000080
        /*0444*/ 	.short	0x0106
        /*0446*/ 	.byte	0x05
	.zero		1


	//   ....[50]....
        /*0448*/ 	.word	0x00002d20
        /*044c*/ 	.word	0x000000ff
        /*0450*/ 	.word	0x00000080
        /*0454*/ 	.short	0x010a
        /*0456*/ 	.byte	0x05
	.zero		1


	//   ....[51]....
        /*0458*/ 	.word	0x00002db0
        /*045c*/ 	.word	0x000000ff
        /*0460*/ 	.word	0x00000080
        /*0464*/ 	.short	0x0106
        /*0466*/ 	.byte	0x04
	.zero		1


	//   ....[52]....
        /*0468*/ 	.word	0x00002df0
        /*046c*/ 	.word	0x00000000
        /*0470*/ 	.word	0x00000080
        /*0474*/ 	.short	0x010a
        /*0476*/ 	.byte	0xff
	.zero		1


	//   ....[53]....
        /*0478*/ 	.word	0x00003030
        /*047c*/ 	.word	0x000000ff
        /*0480*/ 	.word	0x00000008
        /*0484*/ 	.short	0x010a
        /*0486*/ 	.byte	0x04
	.zero		1


	//   ....[54]....
        /*0488*/ 	.word	0x00003050
        /*048c*/ 	.word	0x000000ff
        /*0490*/ 	.word	0x00000008
        /*0494*/ 	.short	0x010a
        /*0496*/ 	.byte	0x04
	.zero		1


	//   ....[55]....
        /*0498*/ 	.word	0x000031e0
        /*049c*/ 	.word	0x000000ff
        /*04a0*/ 	.word	0x00000008
        /*04a4*/ 	.short	0x010a
        /*04a6*/ 	.byte	0x04
	.zero		1


	//   ....[56]....
        /*04a8*/ 	.word	0x00003200
        /*04ac*/ 	.word	0x000000ff
        /*04b0*/ 	.word	0x00000008
        /*04b4*/ 	.short	0x010a
        /*04b6*/ 	.byte	0x04
	.zero		1


	//   ....[57]....
        /*04b8*/ 	.word	0x000032c0
        /*04bc*/ 	.word	0x000000ff
        /*04c0*/ 	.word	0x00000000
        /*04c4*/ 	.short	0x0101
        /*04c6*/ 	.byte	0x05
	.zero		1


	//   ....[58]....
        /*04c8*/ 	.word	0x000035f0
        /*04cc*/ 	.word	0x00000000
        /*04d0*/ 	.word	0x00000070
        /*04d4*/ 	.short	0x010a
        /*04d6*/ 	.byte	0xff
	.zero		1


	//   ....[59]....
        /*04d8*/ 	.word	0x000036b0
        /*04dc*/ 	.word	0x00000000
        /*04e0*/ 	.word	0x00000000
        /*04e4*/ 	.short	0x0101
        /*04e6*/ 	.byte	0xff
	.zero		1


	//   ....[60]....
        /*04e8*/ 	.word	0x00003770
        /*04ec*/ 	.word	0x000000ff
        /*04f0*/ 	.word	0x00000000
        /*04f4*/ 	.short	0x010a
        /*04f6*/ 	.byte	0x06
	.zero		1


	//   ....[61]....
        /*04f8*/ 	.word	0x00003780
        /*04fc*/ 	.word	0x000000ff
        /*0500*/ 	.word	0x000000b0
        /*0504*/ 	.short	0x010a
        /*0506*/ 	.byte	0x07
	.zero		1


	//   ....[62]....
        /*0508*/ 	.word	0x00003830
        /*050c*/ 	.word	0x000000ff
        /*0510*/ 	.word	0x00000000
        /*0514*/ 	.short	0x010a
        /*0516*/ 	.byte	0x06
	.zero		1


	//   ....[63]....
        /*0518*/ 	.word	0x00003960
        /*051c*/ 	.word	0x000000ff
        /*0520*/ 	.word	0x00000000
        /*0524*/ 	.short	0x010a
        /*0526*/ 	.byte	0x1e
	.zero		1


	//   ....[64]....
        /*0528*/ 	.word	0x00003c60
        /*052c*/ 	.word	0x000000ff
        /*0530*/ 	.word	0x00000000
        /*0534*/ 	.short	0x010a
        /*0536*/ 	.byte	0x07
	.zero		1


	//   ....[65]....
        /*0538*/ 	.word	0x00003cf0
        /*053c*/ 	.word	0x000000ff
        /*0540*/ 	.word	0x00000000
        /*0544*/ 	.short	0x010a
        /*0546*/ 	.byte	0x07
	.zero		1


	//   ....[66]....
        /*0548*/ 	.word	0x00003d80
        /*054c*/ 	.word	0x000000ff
        /*0550*/ 	.word	0x00000000
        /*0554*/ 	.short	0x010a
        /*0556*/ 	.byte	0x07
	.zero		1


	//   ....[67]....
        /*0558*/ 	.word	0x00003e20
        /*055c*/ 	.word	0x00000000
        /*0560*/ 	.word	0x00000000
        /*0564*/ 	.short	0x010a
        /*0566*/ 	.byte	0xff
	.zero		1


	//   ....[68]....
        /*0568*/ 	.word	0x00003e60
        /*056c*/ 	.word	0x00000000
        /*0570*/ 	.word	0x00000000
        /*0574*/ 	.short	0x010a
        /*0576*/ 	.byte	0xff
	.zero		1


	//   ....[69]....
        /*0578*/ 	.word	0x00003ed0
        /*057c*/ 	.word	0x000000ff
        /*0580*/ 	.word	0x00000000
        /*0584*/ 	.short	0x0101
        /*0586*/ 	.byte	0x06
	.zero		1


	//   ....[70]....
        /*0588*/ 	.word	0x00003f10
        /*058c*/ 	.word	0x000000ff
        /*0590*/ 	.word	0x000000f0
        /*0594*/ 	.short	0x010a
        /*0596*/ 	.byte	0x05
	.zero		1


	//   ....[71]....
        /*0598*/ 	.word	0x00003f60
        /*059c*/ 	.word	0x000000ff
        /*05a0*/ 	.word	0x00000000
        /*05a4*/ 	.short	0x0101
        /*05a6*/ 	.byte	0x06
	.zero		1


	//   ....[72]....
        /*05a8*/ 	.word	0x000043b0
        /*05ac*/ 	.word	0x00000000
        /*05b0*/ 	.word	0x00000070
        /*05b4*/ 	.short	0x010a
        /*05b6*/ 	.byte	0xff
	.zero		1


	//   ....[73]....
        /*05b8*/ 	.word	0x00004470
        /*05bc*/ 	.word	0x00000000
        /*05c0*/ 	.word	0x00000000
        /*05c4*/ 	.short	0x0101
        /*05c6*/ 	.byte	0xff
	.zero		1


	//   ....[74]....
        /*05c8*/ 	.word	0x00004790
        /*05cc*/ 	.word	0x000000ff
        /*05d0*/ 	.word	0x00000068
        /*05d4*/ 	.short	0x010a
        /*05d6*/ 	.byte	0x07
	.zero		1


	//   ....[75]....
        /*05d8*/ 	.word	0x00004980
        /*05dc*/ 	.word	0x000000ff
        /*05e0*/ 	.word	0x00000040
        /*05e4*/ 	.short	0x010a
        /*05e6*/ 	.byte	0x07
	.zero		1


	//   ....[76]....
        /*05e8*/ 	.word	0x00004b70
        /*05ec*/ 	.word	0x000000ff
        /*05f0*/ 	.word	0x00000020
        /*05f4*/ 	.short	0x010b
        /*05f6*/ 	.byte	0x07
	.zero		1


	//   ....[77]....
        /*05f8*/ 	.word	0x00004b80
        /*05fc*/ 	.word	0x000000ff
        /*0600*/ 	.word	0x00000000
        /*0604*/ 	.short	0x0101
        /*0606*/ 	.byte	0x0e
	.zero		1


	//   ....[78]....
        /*0608*/ 	.word	0x00004ba0
        /*060c*/ 	.word	0x000000ff
        /*0610*/ 	.word	0x00000048
        /*0614*/ 	.short	0x010a
        /*0616*/ 	.byte	0x07
	.zero		1


	//   ....[79]....
        /*0618*/ 	.word	0x00004d50
        /*061c*/ 	.word	0x000000ff
        /*0620*/ 	.word	0x00000028
        /*0624*/ 	.short	0x010b
        /*0626*/ 	.byte	0x07
	.zero		1


	//   ....[80]....
        /*0628*/ 	.word	0x00004d60
        /*062c*/ 	.word	0x000000ff
        /*0630*/ 	.word	0x00000000
        /*0634*/ 	.short	0x0101
        /*0636*/ 	.byte	0x0e
	.zero		1


	//   ....[81]....
        /*0638*/ 	.word	0x00004d70
        /*063c*/ 	.word	0x000000ff
        /*0640*/ 	.word	0x00000050
        /*0644*/ 	.short	0x010a
        /*0646*/ 	.byte	0x07
	.zero		1


	//   ....[82]....
        /*0648*/ 	.word	0x00004fa0
        /*064c*/ 	.word	0x000000ff
        /*0650*/ 	.word	0x00000030
        /*0654*/ 	.short	0x010b
        /*0656*/ 	.byte	0x07
	.zero		1


	//   ....[83]....
        /*0658*/ 	.word	0x00005010
        /*065c*/ 	.word	0x000000ff
        /*0660*/ 	.word	0x00000000
        /*0664*/ 	.short	0x0101
        /*0666*/ 	.byte	0x0e
	.zero		1


	//   ....[84]....
        /*0668*/ 	.word	0x00005050
        /*066c*/ 	.word	0x000000ff
        /*0670*/ 	.word	0x00000058
        /*0674*/ 	.short	0x010a
        /*0676*/ 	.byte	0x07
	.zero		1


	//   ....[85]....
        /*0678*/ 	.word	0x00005280
        /*067c*/ 	.word	0x000000ff
        /*0680*/ 	.word	0x00000038
        /*0684*/ 	.short	0x010b
        /*0686*/ 	.byte	0x07
	.zero		1


	//   ....[86]....
        /*0688*/ 	.word	0x000052a0
        /*068c*/ 	.word	0x000000ff
        /*0690*/ 	.word	0x00000000
        /*0694*/ 	.short	0x0101
        /*0696*/ 	.byte	0x0d
	.zero		1


	//   ....[87]....
        /*0698*/ 	.word	0x000052d0
        /*069c*/ 	.word	0x000000ff
        /*06a0*/ 	.word	0x00000040
        /*06a4*/ 	.short	0x010a
        /*06a6*/ 	.byte	0x07
	.zero		1


	//   ....[88]....
        /*06a8*/ 	.word	0x000052f0
        /*06ac*/ 	.word	0x000000ff
        /*06b0*/ 	.word	0x00000048
        /*06b4*/ 	.short	0x010a
        /*06b6*/ 	.byte	0x07
	.zero		1


	//   ....[89]....
        /*06b8*/ 	.word	0x00005310
        /*06bc*/ 	.word	0x000000ff
        /*06c0*/ 	.word	0x00000050
        /*06c4*/ 	.short	0x010a
        /*06c6*/ 	.byte	0x07
	.zero		1


	//   ....[90]....
        /*06c8*/ 	.word	0x00005350
        /*06cc*/ 	.word	0x00000000
        /*06d0*/ 	.word	0x00000058
        /*06d4*/ 	.short	0x010a
        /*06d6*/ 	.byte	0xff
	.zero		1


	//   ....[91]....
        /*06d8*/ 	.word	0x000056a0
        /*06dc*/ 	.word	0x00000000
        /*06e0*/ 	.word	0x00000070
        /*06e4*/ 	.short	0x010a
        /*06e6*/ 	.byte	0xff
	.zero		1


	//   ....[92]....
        /*06e8*/ 	.word	0x000057b0
        /*06ec*/ 	.word	0x00000000
        /*06f0*/ 	.word	0x00000000
        /*06f4*/ 	.short	0x0101
        /*06f6*/ 	.byte	0xff
	.zero		1


	//   ....[93]....
        /*06f8*/ 	.word	0x000061d0
        /*06fc*/ 	.word	0x000000ff
        /*0700*/ 	.word	0x00000020
        /*0704*/ 	.short	0x010a
        /*0706*/ 	.byte	0x30
	.zero		1


	//   ....[94]....
        /*0708*/ 	.word	0x00006210
        /*070c*/ 	.word	0x0000004a
        /*0710*/ 	.word	0x00000090
        /*0714*/ 	.short	0x010a
        /*0716*/ 	.byte	0xff
	.zero		1


	//   ....[95]....
        /*0718*/ 	.word	0x00006320
        /*071c*/ 	.word	0x000000ff
        /*0720*/ 	.word	0x00000020
        /*0724*/ 	.short	0x010a
        /*0726*/ 	.byte	0x30
	.zero		1


	//   ....[96]....
        /*0728*/ 	.word	0x000063f0
        /*072c*/ 	.word	0x0000004a
        /*0730*/ 	.word	0x00000090
        /*0734*/ 	.short	0x010a
        /*0736*/ 	.byte	0xff
	.zero		1


	//   ....[97]....
        /*0738*/ 	.word	0x00006ba0
        /*073c*/ 	.word	0x00000000
        /*0740*/ 	.word	0x00000000
        /*0744*/ 	.short	0x0101
        /*0746*/ 	.byte	0xff
	.zero		1


	//   ....[98]....
        /*0748*/ 	.word	0x00006bb0
        /*074c*/ 	.word	0x00000003
        /*0750*/ 	.word	0x00000020
        /*0754*/ 	.short	0x010a
        /*0756*/ 	.byte	0xff
	.zero		1


	//   ....[99]....
        /*0758*/ 	.word	0x00006c70
        /*075c*/ 	.word	0x00000003
        /*0760*/ 	.word	0x00000020
        /*0764*/ 	.short	0x010a
        /*0766*/ 	.byte	0xff
	.zero		1


	//   ....[100]....
        /*0768*/ 	.word	0x00007460
        /*076c*/ 	.word	0x00000052
        /*0770*/ 	.word	0x00000000
        /*0774*/ 	.short	0x0101
        /*0776*/ 	.byte	0xff
	.zero		1


	//   ....[101]....
        /*0778*/ 	.word	0x00007480
        /*077c*/ 	.word	0x00000053
        /*0780*/ 	.word	0x00000020
        /*0784*/ 	.short	0x010a
        /*0786*/ 	.byte	0xff
	.zero		1


	//   ....[102]....
        /*0788*/ 	.word	0x00007530
        /*078c*/ 	.word	0x00000053
        /*0790*/ 	.word	0x00000020
        /*0794*/ 	.short	0x010a
        /*0796*/ 	.byte	0xff
	.zero		1


	//   ....[103]....
        /*0798*/ 	.word	0x00007d20
        /*079c*/ 	.word	0x00000052
        /*07a0*/ 	.word	0x00000000
        /*07a4*/ 	.short	0x0101
        /*07a6*/ 	.byte	0xff
	.zero		1


	//   ....[104]....
        /*07a8*/ 	.word	0x00007d40
        /*07ac*/ 	.word	0x00000058
        /*07b0*/ 	.word	0x00000020
        /*07b4*/ 	.short	0x010a
        /*07b6*/ 	.byte	0xff
	.zero		1


	//   ....[105]....
        /*07b8*/ 	.word	0x00007df0
        /*07bc*/ 	.word	0x00000058
        /*07c0*/ 	.word	0x00000020
        /*07c4*/ 	.short	0x010a
        /*07c6*/ 	.byte	0xff
	.zero		1


	//   ....[106]....
        /*07c8*/ 	.word	0x000080a0
        /*07cc*/ 	.word	0x0000004a
        /*07d0*/ 	.word	0x00000000
        /*07d4*/ 	.short	0x0101
        /*07d6*/ 	.byte	0xff
	.zero		1


	//   ....[107]....
        /*07d8*/ 	.word	0x00008630
        /*07dc*/ 	.word	0x00000002
        /*07e0*/ 	.word	0x00000000
        /*07e4*/ 	.short	0x0101
        /*07e6*/ 	.byte	0xff
	.zero		1


	//   ....[108]....
        /*07e8*/ 	.word	0x000088a0
        /*07ec*/ 	.word	0x000000ff
        /*07f0*/ 	.word	0x00000000
        /*07f4*/ 	.short	0x0101
        /*07f6*/ 	.byte	0x04
	.zero		1


	//   ....[109]....
        /*07f8*/ 	.word	0x000088c0
        /*07fc*/ 	.word	0x00000003
        /*0800*/ 	.word	0x000000e0
        /*0804*/ 	.short	0x010a
        /*0806*/ 	.byte	0xff
	.zero		1


	//   ....[110]....
        /*0808*/ 	.word	0x00008920
        /*080c*/ 	.word	0x00000002
        /*0810*/ 	.word	0x00000010
        /*0814*/ 	.short	0x010a
        /*0816*/ 	.byte	0xff
	.zero		1


	//   ....[111]....
        /*0818*/ 	.word	0x00008980
        /*081c*/ 	.word	0x00000002
        /*0820*/ 	.word	0x00000010
        /*0824*/ 	.short	0x010a
        /*0826*/ 	.byte	0xff
	.zero		1


	//   ....[112]....
        /*0828*/ 	.word	0x000089d0
        /*082c*/ 	.word	0x00000002
        /*0830*/ 	.word	0x00000070
        /*0834*/ 	.short	0x010a
        /*0836*/ 	.byte	0xff
	.zero		1


	//   ....[113]....
        /*0838*/ 	.word	0x00008a30
        /*083c*/ 	.word	0x00000000
        /*0840*/ 	.word	0x00000000
        /*0844*/ 	.short	0x010a
        /*0846*/ 	.byte	0xff
	.zero		1


	//   ....[114]....
        /*0848*/ 	.word	0x00008a80
        /*084c*/ 	.word	0x00000000
        /*0850*/ 	.word	0x000000d0
        /*0854*/ 	.short	0x010a
        /*0856*/ 	.byte	0xff
	.zero		1


	//   ....[115]....
        /*0858*/ 	.word	0x00008ae0
        /*085c*/ 	.word	0x00000000
        /*0860*/ 	.word	0x00000080
        /*0864*/ 	.short	0x010a
        /*0866*/ 	.byte	0xff
	.zero		1


	//   ....[116]....
        /*0868*/ 	.word	0x00008b30
        /*086c*/ 	.word	0x00000000
        /*0870*/ 	.word	0x00000070
        /*0874*/ 	.short	0x010a
        /*0876*/ 	.byte	0xff
	.zero		1


	//   ....[117]....
        /*0878*/ 	.word	0x00008b90
        /*087c*/ 	.word	0x00000000
        /*0880*/ 	.word	0x00000080
        /*0884*/ 	.short	0x010a
        /*0886*/ 	.byte	0xff
	.zero		1


	//   ....[118]....
        /*0888*/ 	.word	0x00008bf0
        /*088c*/ 	.word	0x00000004
        /*0890*/ 	.word	0x00000008
        /*0894*/ 	.short	0x010a
        /*0896*/ 	.byte	0xff
	.zero		1


	//   ....[119]....
        /*0898*/ 	.word	0x00008cd0
        /*089c*/ 	.word	0x00000002
        /*08a0*/ 	.word	0x00000008
        /*08a4*/ 	.short	0x010a
        /*08a6*/ 	.byte	0xff
	.zero		1


	//   ....[120]....
        /*08a8*/ 	.word	0x00008d20
        /*08ac*/ 	.word	0x00000000
        /*08b0*/ 	.word	0x00000070
        /*08b4*/ 	.short	0x010a
        /*08b6*/ 	.byte	0xff
	.zero		1


	//   ....[121]....
        /*08b8*/ 	.word	0x00008d80
        /*08bc*/ 	.word	0x00000000
        /*08c0*/ 	.word	0x000000b0
        /*08c4*/ 	.short	0x010a
        /*08c6*/ 	.byte	0xff
	.zero		1


	//   ....[122]....
        /*08c8*/ 	.word	0x00008de0
        /*08cc*/ 	.word	0x00000000
        /*08d0*/ 	.word	0x00000000
        /*08d4*/ 	.short	0x010a
        /*08d6*/ 	.byte	0xff
	.zero		1


	//   ....[123]....
        /*08d8*/ 	.word	0x00008e40
        /*08dc*/ 	.word	0x00000000
        /*08e0*/ 	.word	0x00000000
        /*08e4*/ 	.short	0x010a
        /*08e6*/ 	.byte	0xff
	.zero		1


	//   ....[124]....
        /*08e8*/ 	.word	0x00008ea0
        /*08ec*/ 	.word	0x00000000
        /*08f0*/ 	.word	0x00000000
        /*08f4*/ 	.short	0x010a
        /*08f6*/ 	.byte	0xff
	.zero		1


	//   ....[125]....
        /*08f8*/ 	.word	0x00008f00
        /*08fc*/ 	.word	0x00000000
        /*0900*/ 	.word	0x00000000
        /*0904*/ 	.short	0x010a
        /*0906*/ 	.byte	0xff
	.zero		1


	//   ....[126]....
        /*0908*/ 	.word	0x00008f60
        /*090c*/ 	.word	0x00000000
        /*0910*/ 	.word	0x000000f0
        /*0914*/ 	.short	0x010a
        /*0916*/ 	.byte	0xff
	.zero		1


	//   ....[127]....
        /*0918*/ 	.word	0x00008fb0
        /*091c*/ 	.word	0x00000000
        /*0920*/ 	.word	0x00000070
        /*0924*/ 	.short	0x010a
        /*0926*/ 	.byte	0xff
	.zero		1


	//   ....[128]....
        /*0928*/ 	.word	0x00009010
        /*092c*/ 	.word	0x00000000
        /*0930*/ 	.word	0x00000068
        /*0934*/ 	.short	0x010a
        /*0936*/ 	.byte	0xff
	.zero		1


	//   ....[129]....
        /*0938*/ 	.word	0x00009070
        /*093c*/ 	.word	0x00000003
        /*0940*/ 	.word	0x00000040
        /*0944*/ 	.short	0x010a
        /*0946*/ 	.byte	0xff
	.zero		1


	//   ....[130]....
        /*0948*/ 	.word	0x000090d0
        /*094c*/ 	.word	0x00000003
        /*0950*/ 	.word	0x00000048
        /*0954*/ 	.short	0x010a
        /*0956*/ 	.byte	0xff
	.zero		1


	//   ....[131]....
        /*0958*/ 	.word	0x00009130
        /*095c*/ 	.word	0x00000003
        /*0960*/ 	.word	0x00000050
        /*0964*/ 	.short	0x010a
        /*0966*/ 	.byte	0xff
	.zero		1


	//   ....[132]....
        /*0968*/ 	.word	0x00009190
        /*096c*/ 	.word	0x00000003
        /*0970*/ 	.word	0x00000058
        /*0974*/ 	.short	0x010a
        /*0976*/ 	.byte	0xff
	.zero		1


	//   ....[133]....
        /*0978*/ 	.word	0x000091f0
        /*097c*/ 	.word	0x00000000
        /*0980*/ 	.word	0x00000040
        /*0984*/ 	.short	0x010a
        /*0986*/ 	.byte	0xff
	.zero		1


	//   ....[134]....
        /*0988*/ 	.word	0x00009250
        /*098c*/ 	.word	0x00000000
        /*0990*/ 	.word	0x00000048
        /*0994*/ 	.short	0x010a
        /*0996*/ 	.byte	0xff
	.zero		1


	//   ....[135]....
        /*0998*/ 	.word	0x000092b0
        /*099c*/ 	.word	0x00000000
        /*09a0*/ 	.word	0x00000050
        /*09a4*/ 	.short	0x010a
        /*09a6*/ 	.byte	0xff
	.zero		1


	//   ....[136]....
        /*09a8*/ 	.word	0x00009300
        /*09ac*/ 	.word	0x00000000
        /*09b0*/ 	.word	0x00000070
        /*09b4*/ 	.short	0x010a
        /*09b6*/ 	.byte	0xff
	.zero		1


	//   ....[137]....
        /*09b8*/ 	.word	0x00009360
        /*09bc*/ 	.word	0x00000000
        /*09c0*/ 	.word	0x00000020
        /*09c4*/ 	.short	0x010a
        /*09c6*/ 	.byte	0xff
	.zero		1


	//   ....[138]....
        /*09c8*/ 	.word	0x000093b0
        /*09cc*/ 	.word	0x0000004a
        /*09d0*/ 	.word	0x00000090
        /*09d4*/ 	.short	0x010a
        /*09d6*/ 	.byte	0xff
	.zero		1


	//   ....[139]....
        /*09d8*/ 	.word	0x00009400
        /*09dc*/ 	.word	0x00000003
        /*09e0*/ 	.word	0x00000020
        /*09e4*/ 	.short	0x010a
        /*09e6*/ 	.byte	0xff
	.zero		1


	//   ....[140]....
        /*09e8*/ 	.word	0x00009450
        /*09ec*/ 	.word	0x00000053
        /*09f0*/ 	.word	0x00000020
        /*09f4*/ 	.short	0x010a
        /*09f6*/ 	.byte	0xff
	.zero		1


	//   ....[141]....
        /*09f8*/ 	.word	0x000094a0
        /*09fc*/ 	.word	0x00000058
        /*0a00*/ 	.word	0x00000020
        /*0a04*/ 	.short	0x010a
        /*0a06*/ 	.byte	0xff
	.zero		1


	//----- nvinfo : EIATTR_NUM_MBARRIERS
	.align		4
.L_47:
        /*0a08*/ 	.byte	0x03, 0x38
        /*0a0a*/ 	.short	0x001f


	//----- nvinfo : EIATTR_EXIT_INSTR_OFFSETS
	.align		4
        /*0a0c*/ 	.byte	0x04, 0x1c
        /*0a0e*/ 	.short	(.L_49 - .L_48)


	//   ....[0]....
.L_48:
        /*0a10*/ 	.word	0x000028c0


	//   ....[1]....
        /*0a14*/ 	.word	0x00002dc0


	//   ....[2]....
        /*0a18*/ 	.word	0x00002e20


	//   ....[3]....
        /*0a1c*/ 	.word	0x00004190


	//   ....[4]....
        /*0a20*/ 	.word	0x00005380


	//   ....[5]....
        /*0a24*/ 	.word	0x000053c0


	//   ....[6]....
        /*0a28*/ 	.word	0x00008790


	//   ....[7]....
        /*0a2c*/ 	.word	0x00008810


	//   ....[8]....
        /*0a30*/ 	.word	0x00008840


	//   ....[9]....
        /*0a34*/ 	.word	0x000088b0


	//----- nvinfo : EIATTR_MAX_THREADS
	.align		4
.L_49:
        /*0a38*/ 	.byte	0x04, 0x05
        /*0a3a*/ 	.short	(.L_51 - .L_50)
.L_50:
        /*0a3c*/ 	.word	0x00000100
        /*0a40*/ 	.word	0x00000001
        /*0a44*/ 	.word	0x00000001


	//----- nvinfo : EIATTR_CRS_STACK_SIZE
	.align		4
.L_51:
        /*0a48*/ 	.byte	0x04, 0x1e
        /*0a4a*/ 	.short	(.L_53 - .L_52)
.L_52:
        /*0a4c*/ 	.word	0x00000000


	//----- nvinfo : EIATTR_CBANK_PARAM_SIZE
	.align		4
.L_53:
        /*0a50*/ 	.byte	0x03, 0x19
        /*0a52*/ 	.short	0x0800


	//----- nvinfo : EIATTR_PARAM_CBANK
	.align		4
        /*0a54*/ 	.byte	0x04, 0x0a
        /*0a56*/ 	.short	(.L_55 - .L_54)
	.align		4
.L_54:
        /*0a58*/ 	.word	index@(.nv.constant0._ZN7cutlass13device_kernelINS_4gemm6kernel13GemmUniversalIN4cute5tupleIJiiiiEEENS1_10collective13CollectiveMmaINS1_35MainloopSm100TmaUmmaWarpSpecializedILi2ELi2ELi4ENS5_IJNS4_1CILi8EEENSA_ILi1EEESC_EEEEENS5_IJNSA_ILi128EEESF_NSA_ILi64EEEEEENS_6half_tENS5_IJlSC_lEEESI_NS5_IJSC_llEEENS4_8TiledMMAINS4_8MMA_AtomIJNS4_26SM100_MMA_F16BF16_2x1SM_SSISI_SI_fLi128ELi128ELNS4_4UMMA5MajorE0ELSP_1ELNSO_7ScaleInE0ELSQ_0EEEEEENS4_6LayoutINS5_IJSC_SC_SC_EEENS5_IJNSA_ILi0EEESV_SV_EEEEENS5_IJNS4_10UnderscoreESY_SY_EEEEENS4_18SM100_TMA_2SM_LOADENS4_14ComposedLayoutINS4_7SwizzleILi3ELi4ELi3EEENS4_18smem_ptr_flag_bitsILi16EEENST_INS5_IJSB_SG_EEENS5_IJSG_SC_EEEEEEEvNS4_8identityENS4_28SM100_TMA_2SM_LOAD_MULTICASTENS12_IS14_S16_NST_INS5_IJSG_SB_EEENS5_IJSC_SG_EEEEEEEvS1B_EENS_8epilogue10collective18CollectiveEpilogueINS1I_23Sm100TmaWarpSpecializedILi4ELi2ELi16ELb1ELb0EEEJNS5_IJSG_SF_SG_EEENS5_IJNST_ISG_SC_EENST_INS5_IJNSA_ILi16EEENSA_ILi2EEEEEES1E_EEEEESI_SJ_SI_SJ_NS1I_6fusion15FusionCallbacksIS1M_NS1U_17LinearCombinationISI_fSI_fLNS_15FloatRoundStyleE2EEES1N_S1T_JEEENS4_5SM1004TMEM4LOAD26SM100_TMEM_LOAD_32dp32b16xENS4_13SM90_TMA_LOADENS12_INS13_ILi1ELi4ELi3EEES16_NST_INS5_IJSB_S1P_EEENS5_IJS1P_SC_EEEEEEENS4_39AutoVectorizingCopyWithAssumedAlignmentILi128EEENS4_14SM90_TMA_STOREES29_S2B_S2B_EEEvvEEEEvNT_6ParamsE)
        /*0a5c*/ 	.short	0x0380
        /*0a5e*/ 	.short	0x0800


	//----- nvinfo : EIATTR_SW_WAR
	.align		4
.L_55:
        /*0a60*/ 	.byte	0x04, 0x36
        /*0a62*/ 	.short	(.L_57 - .L_56)
.L_56:
        /*0a64*/ 	.word	0x00000008
.L_57:


//--------------------- .nv.callgraph             --------------------------
	.section	.nv.callgraph,"",@"SHT_CUDA_CALLGRAPH"
	.align	4
	.sectionentsize	8
	.align		4
        /*0000*/ 	.word	0x00000000
	.align		4
        /*0004*/ 	.word	0xffffffff
	.align		4
        /*0008*/ 	.word	index@(_ZN7cutlass13device_kernelINS_4gemm6kernel13GemmUniversalIN4cute5tupleIJiiiiEEENS1_10collective13CollectiveMmaINS1_35MainloopSm100TmaUmmaWarpSpecializedILi2ELi2ELi4ENS5_IJNS4_1CILi8EEENSA_ILi1EEESC_EEEEENS5_IJNSA_ILi128EEESF_NSA_ILi64EEEEEENS_6half_tENS5_IJlSC_lEEESI_NS5_IJSC_llEEENS4_8TiledMMAINS4_8MMA_AtomIJNS4_26SM100_MMA_F16BF16_2x1SM_SSISI_SI_fLi128ELi128ELNS4_4UMMA5MajorE0ELSP_1ELNSO_7ScaleInE0ELSQ_0EEEEEENS4_6LayoutINS5_IJSC_SC_SC_EEENS5_IJNSA_ILi0EEESV_SV_EEEEENS5_IJNS4_10UnderscoreESY_SY_EEEEENS4_18SM100_TMA_2SM_LOADENS4_14ComposedLayoutINS4_7SwizzleILi3ELi4ELi3EEENS4_18smem_ptr_flag_bitsILi16EEENST_INS5_IJSB_SG_EEENS5_IJSG_SC_EEEEEEEvNS4_8identityENS4_28SM100_TMA_2SM_LOAD_MULTICASTENS12_IS14_S16_NST_INS5_IJSG_SB_EEENS5_IJSC_SG_EEEEEEEvS1B_EENS_8epilogue10collective18CollectiveEpilogueINS1I_23Sm100TmaWarpSpecializedILi4ELi2ELi16ELb1ELb0EEEJNS5_IJSG_SF_SG_EEENS5_IJNST_ISG_SC_EENST_INS5_IJNSA_ILi16EEENSA_ILi2EEEEEES1E_EEEEESI_SJ_SI_SJ_NS1I_6fusion15FusionCallbacksIS1M_NS1U_17LinearCombinationISI_fSI_fLNS_15FloatRoundStyleE2EEES1N_S1T_JEEENS4_5SM1004TMEM4LOAD26SM100_TMEM_LOAD_32dp32b16xENS4_13SM90_TMA_LOADENS12_INS13_ILi1ELi4ELi3EEES16_NST_INS5_IJSB_S1P_EEENS5_IJS1P_SC_EEEEEEENS4_39AutoVectorizingCopyWithAssumedAlignmentILi128EEENS4_14SM90_TMA_STOREES29_S2B_S2B_EEEvvEEEEvNT_6ParamsE)
	.align		4
        /*000c*/ 	.word	index@(__assertfail)
	.align		4
        /*0010*/ 	.word	0x00000000
	.align		4
        /*0014*/ 	.word	0xfffffffe
	.align		4
        /*0018*/ 	.word	0x00000000
	.align		4
        /*001c*/ 	.word	0xfffffffd
	.align		4
        /*0020*/ 	.word	0x00000000
	.align		4
        /*0024*/ 	.word	0xfffffffc


//--------------------- .nv.constant4             --------------------------
	.section	.nv.constant4,"a",@progbits
	.align	8
	.align		8
.nv.constant4:
        /*0000*/ 	.dword	__assertfail
	.align		8
        /*0008*/ 	.dword	__unnamed_1
	.align		8
        /*0010*/ 	.dword	__unnamed_2
	.align		8
        /*0018*/ 	.dword	_ZN40_INTERNAL_ae6e8b39_4_k_cu_2830a419_411684cuda3std3__45__cpo5beginE
	.align		8
        /*0020*/ 	.dword	_ZN40_INTERNAL_ae6e8b39_4_k_cu_2830a419_411684cuda3std3__45__cpo3endE
	.align		8
        /*0028*/ 	.dword	_ZN40_INTERNAL_ae6e8b39_4_k_cu_2830a419_411684cuda3std3__45__cpo6cbeginE
	.align		8
        /*0030*/ 	.dword	_ZN40_INTERNAL_ae6e8b39_4_k_cu_2830a419_411684cuda3std3__45__cpo4cendE
	.align		8
        /*0038*/ 	.dword	_ZN40_INTERNAL_ae6e8b39_4_k_cu_2830a419_411684cuda3std3__442_GLOBAL__N__ae6e8b39_4_k_cu_2830a419_411686ignoreE
	.align		8
        /*0040*/ 	.dword	_ZN40_INTERNAL_ae6e8b39_4_k_cu_2830a419_411684cuda3std3__419piecewise_constructE
	.align		8
        /*0048*/ 	.dword	_ZN40_INTERNAL_ae6e8b39_4_k_cu_2830a419_411684cuda3std3__48in_placeE
	.align		8
        /*0050*/ 	.dword	_ZN40_INTERNAL_ae6e8b39_4_k_cu_2830a419_411684cuda3std6ranges3__45__cpo4swapE
	.align		8
        /*0058*/ 	.dword	_ZN40_INTERNAL_ae6e8b39_4_k_cu_2830a419_411684cuda3std6ranges3__45__cpo9iter_moveE
	.align		8
        /*0060*/ 	.dword	_ZN40_INTERNAL_ae6e8b39_4_k_cu_2830a419_411684cute7productE
	.align		8
        /*0068*/ 	.dword	_ZN40_INTERNAL_ae6e8b39_4_k_cu_2830a419_411684cute1_E
	.align		8
        /*0070*/ 	.dword	$str$25
	.align		8
        /*0078*/ 	.dword	$str$26
	.align		8
        /*0080*/ 	.dword	$str$27
	.align		8
        /*0088*/ 	.dword	$str$28


//--------------------- .text._ZN7cutlass13device_kernelINS_4gemm6kernel13GemmUniversalIN4cute5tupleIJiiiiEEENS1_10collective13CollectiveMmaINS1_35MainloopSm100TmaUmmaWarpSpecializedILi2ELi2ELi4ENS5_IJNS4_1CILi8EEENSA_ILi1EEESC_EEEEENS5_IJNSA_ILi128EEESF_NSA_ILi64EEEEEENS_6half_tENS5_IJlSC_lEEESI_NS5_IJSC_llEEENS4_8TiledMMAINS4_8MMA_AtomIJNS4_26SM100_MMA_F16BF16_2x1SM_SSISI_SI_fLi128ELi128ELNS4_4UMMA5MajorE0ELSP_1ELNSO_7ScaleInE0ELSQ_0EEEEEENS4_6LayoutINS5_IJSC_SC_SC_EEENS5_IJNSA_ILi0EEESV_SV_EEEEENS5_IJNS4_10UnderscoreESY_SY_EEEEENS4_18SM100_TMA_2SM_LOADENS4_14ComposedLayoutINS4_7SwizzleILi3ELi4ELi3EEENS4_18smem_ptr_flag_bitsILi16EEENST_INS5_IJSB_SG_EEENS5_IJSG_SC_EEEEEEEvNS4_8identityENS4_28SM100_TMA_2SM_LOAD_MULTICASTENS12_IS14_S16_NST_INS5_IJSG_SB_EEENS5_IJSC_SG_EEEEEEEvS1B_EENS_8epilogue10collective18CollectiveEpilogueINS1I_23Sm100TmaWarpSpecializedILi4ELi2ELi16ELb1ELb0EEEJNS5_IJSG_SF_SG_EEENS5_IJNST_ISG_SC_EENST_INS5_IJNSA_ILi16EEENSA_ILi2EEEEEES1E_EEEEESI_SJ_SI_SJ_NS1I_6fusion15FusionCallbacksIS1M_NS1U_17LinearCombinationISI_fSI_fLNS_15FloatRoundStyleE2EEES1N_S1T_JEEENS4_5SM1004TMEM4LOAD26SM100_TMEM_LOAD_32dp32b16xENS4_13SM90_TMA_LOADENS12_INS13_ILi1ELi4ELi3EEES16_NST_INS5_IJSB_S1P_EEENS5_IJS1P_SC_EEEEEEENS4_39AutoVectorizingCopyWithAssumedAlignmentILi128EEENS4_14SM90_TMA_STOREES29_S2B_S2B_EEEvvEEEEvNT_6ParamsE --------------------------
	.section	.text._ZN7cutlass13device_kernelINS_4gemm6kernel13GemmUniversalIN4cute5tupleIJiiiiEEENS1_10collective13CollectiveMmaINS1_35MainloopSm100TmaUmmaWarpSpecializedILi2ELi2ELi4ENS5_IJNS4_1CILi8EEENSA_ILi1EEESC_EEEEENS5_IJNSA_ILi128EEESF_NSA_ILi64EEEEEENS_6half_tENS5_IJlSC_lEEESI_NS5_IJSC_llEEENS4_8TiledMMAINS4_8MMA_AtomIJNS4_26SM100_MMA_F16BF16_2x1SM_SSISI_SI_fLi128ELi128ELNS4_4UMMA5MajorE0ELSP_1ELNSO_7ScaleInE0ELSQ_0EEEEEENS4_6LayoutINS5_IJSC_SC_SC_EEENS5_IJNSA_ILi0EEESV_SV_EEEEENS5_IJNS4_10UnderscoreESY_SY_EEEEENS4_18SM100_TMA_2SM_LOADENS4_14ComposedLayoutINS4_7SwizzleILi3ELi4ELi3EEENS4_18smem_ptr_flag_bitsILi16EEENST_INS5_IJSB_SG_EEENS5_IJSG_SC_EEEEEEEvNS4_8identityENS4_28SM100_TMA_2SM_LOAD_MULTICASTENS12_IS14_S16_NST_INS5_IJSG_SB_EEENS5_IJSC_SG_EEEEEEEvS1B_EENS_8epilogue10collective18CollectiveEpilogueINS1I_23Sm100TmaWarpSpecializedILi4ELi2ELi16ELb1ELb0EEEJNS5_IJSG_SF_SG_EEENS5_IJNST_ISG_SC_EENST_INS5_IJNSA_ILi16EEENSA_ILi2EEEEEES1E_EEEEESI_SJ_SI_SJ_NS1I_6fusion15FusionCallbacksIS1M_NS1U_17LinearCombinationISI_fSI_fLNS_15FloatRoundStyleE2EEES1N_S1T_JEEENS4_5SM1004TMEM4LOAD26SM100_TMEM_LOAD_32dp32b16xENS4_13SM90_TMA_LOADENS12_INS13_ILi1ELi4ELi3EEES16_NST_INS5_IJSB_S1P_EEENS5_IJS1P_SC_EEEEEEENS4_39AutoVectorizingCopyWithAssumedAlignmentILi128EEENS4_14SM90_TMA_STOREES29_S2B_S2B_EEEvvEEEEvNT_6ParamsE,"ax",@progbits
	.align	128
.text._ZN7cutlass13device_kernelINS_4gemm6kernel13GemmUniversalIN4cute5tupleIJiiiiEEENS1_10collective13CollectiveMmaINS1_35MainloopSm100TmaUmmaWarpSpecializedILi2ELi2ELi4ENS5_IJNS4_1CILi8EEENSA_ILi1EEESC_EEEEENS5_IJNSA_ILi128EEESF_NSA_ILi64EEEEEENS_6half_tENS5_IJlSC_lEEESI_NS5_IJSC_llEEENS4_8TiledMMAINS4_8MMA_AtomIJNS4_26SM100_MMA_F16BF16_2x1SM_SSISI_SI_fLi128ELi128ELNS4_4UMMA5MajorE0ELSP_1ELNSO_7ScaleInE0ELSQ_0EEEEEENS4_6LayoutINS5_IJSC_SC_SC_EEENS5_IJNSA_ILi0EEESV_SV_EEEEENS5_IJNS4_10UnderscoreESY_SY_EEEEENS4_18SM100_TMA_2SM_LOADENS4_14ComposedLayoutINS4_7SwizzleILi3ELi4ELi3EEENS4_18smem_ptr_flag_bitsILi16EEENST_INS5_IJSB_SG_EEENS5_IJSG_SC_EEEEEEEvNS4_8identityENS4_28SM100_TMA_2SM_LOAD_MULTICASTENS12_IS14_S16_NST_INS5_IJSG_SB_EEENS5_IJSC_SG_EEEEEEEvS1B_EENS_8epilogue10collective18CollectiveEpilogueINS1I_23Sm100TmaWarpSpecializedILi4ELi2ELi16ELb1ELb0EEEJNS5_IJSG_SF_SG_EEENS5_IJNST_ISG_SC_EENST_INS5_IJNSA_ILi16EEENSA_ILi2EEEEEES1E_EEEEESI_SJ_SI_SJ_NS1I_6fusion15FusionCallbacksIS1M_NS1U_17LinearCombinationISI_fSI_fLNS_15FloatRoundStyleE2EEES1N_S1T_JEEENS4_5SM1004TMEM4LOAD26SM100_TMEM_LOAD_32dp32b16xENS4_13SM90_TMA_LOADENS12_INS13_ILi1ELi4ELi3EEES16_NST_INS5_IJSB_S1P_EEENS5_IJS1P_SC_EEEEEEENS4_39AutoVectorizingCopyWithAssumedAlignmentILi128EEENS4_14SM90_TMA_STOREES29_S2B_S2B_EEEvvEEEEvNT_6ParamsE:
        .type           _ZN7cutlass13device_kernelINS_4gemm6kernel13GemmUniversalIN4cute5tupleIJiiiiEEENS1_10collective13CollectiveMmaINS1_35MainloopSm100TmaUmmaWarpSpecializedILi2ELi2ELi4ENS5_IJNS4_1CILi8EEENSA_ILi1EEESC_EEEEENS5_IJNSA_ILi128EEESF_NSA_ILi64EEEEEENS_6half_tENS5_IJlSC_lEEESI_NS5_IJSC_llEEENS4_8TiledMMAINS4_8MMA_AtomIJNS4_26SM100_MMA_F16BF16_2x1SM_SSISI_SI_fLi128ELi128ELNS4_4UMMA5MajorE0ELSP_1ELNSO_7ScaleInE0ELSQ_0EEEEEENS4_6LayoutINS5_IJSC_SC_SC_EEENS5_IJNSA_ILi0EEESV_SV_EEEEENS5_IJNS4_10UnderscoreESY_SY_EEEEENS4_18SM100_TMA_2SM_LOADENS4_14ComposedLayoutINS4_7SwizzleILi3ELi4ELi3EEENS4_18smem_ptr_flag_bitsILi16EEENST_INS5_IJSB_SG_EEENS5_IJSG_SC_EEEEEEEvNS4_8identityENS4_28SM100_TMA_2SM_LOAD_MULTICASTENS12_IS14_S16_NST_INS5_IJSG_SB_EEENS5_IJSC_SG_EEEEEEEvS1B_EENS_8epilogue10collective18CollectiveEpilogueINS1I_23Sm100TmaWarpSpecializedILi4ELi2ELi16ELb1ELb0EEEJNS5_IJSG_SF_SG_EEENS5_IJNST_ISG_SC_EENST_INS5_IJNSA_ILi16EEENSA_ILi2EEEEEES1E_EEEEESI_SJ_SI_SJ_NS1I_6fusion15FusionCallbacksIS1M_NS1U_17LinearCombinationISI_fSI_fLNS_15FloatRoundStyleE2EEES1N_S1T_JEEENS4_5SM1004TMEM4LOAD26SM100_TMEM_LOAD_32dp32b16xENS4_13SM90_TMA_LOADENS12_INS13_ILi1ELi4ELi3EEES16_NST_INS5_IJSB_S1P_EEENS5_IJS1P_SC_EEEEEEENS4_39AutoVectorizingCopyWithAssumedAlignmentILi128EEENS4_14SM90_TMA_STOREES29_S2B_S2B_EEEvvEEEEvNT_6ParamsE,@function
        .size           _ZN7cutlass13device_kernelINS_4gemm6kernel13GemmUniversalIN4cute5tupleIJiiiiEEENS1_10collective13CollectiveMmaINS1_35MainloopSm100TmaUmmaWarpSpecializedILi2ELi2ELi4ENS5_IJNS4_1CILi8EEENSA_ILi1EEESC_EEEEENS5_IJNSA_ILi128EEESF_NSA_ILi64EEEEEENS_6half_tENS5_IJlSC_lEEESI_NS5_IJSC_llEEENS4_8TiledMMAINS4_8MMA_AtomIJNS4_26SM100_MMA_F16BF16_2x1SM_SSISI_SI_fLi128ELi128ELNS4_4UMMA5MajorE0ELSP_1ELNSO_7ScaleInE0ELSQ_0EEEEEENS4_6LayoutINS5_IJSC_SC_SC_EEENS5_IJNSA_ILi0EEESV_SV_EEEEENS5_IJNS4_10UnderscoreESY_SY_EEEEENS4_18SM100_TMA_2SM_LOADENS4_14ComposedLayoutINS4_7SwizzleILi3ELi4ELi3EEENS4_18smem_ptr_flag_bitsILi16EEENST_INS5_IJSB_SG_EEENS5_IJSG_SC_EEEEEEEvNS4_8identityENS4_28SM100_TMA_2SM_LOAD_MULTICASTENS12_IS14_S16_NST_INS5_IJSG_SB_EEENS5_IJSC_SG_EEEEEEEvS1B_EENS_8epilogue10collective18CollectiveEpilogueINS1I_23Sm100TmaWarpSpecializedILi4ELi2ELi16ELb1ELb0EEEJNS5_IJSG_SF_SG_EEENS5_IJNST_ISG_SC_EENST_INS5_IJNSA_ILi16EEENSA_ILi2EEEEEES1E_EEEEESI_SJ_SI_SJ_NS1I_6fusion15FusionCallbacksIS1M_NS1U_17LinearCombinationISI_fSI_fLNS_15FloatRoundStyleE2EEES1N_S1T_JEEENS4_5SM1004TMEM4LOAD26SM100_TMEM_LOAD_32dp32b16xENS4_13SM90_TMA_LOADENS12_INS13_ILi1ELi4ELi3EEES16_NST_INS5_IJSB_S1P_EEENS5_IJS1P_SC_EEEEEEENS4_39AutoVectorizingCopyWithAssumedAlignmentILi128EEENS4_14SM90_TMA_STOREES29_S2B_S2B_EEEvvEEEEvNT_6ParamsE,(.L_x_191 - _ZN7cutlass13device_kernelINS_4gemm6kernel13GemmUniversalIN4cute5tupleIJiiiiEEENS1_10collective13CollectiveMmaINS1_35MainloopSm100TmaUmmaWarpSpecializedILi2ELi2ELi4ENS5_IJNS4_1CILi8EEENSA_ILi1EEESC_EEEEENS5_IJNSA_ILi128EEESF_NSA_ILi64EEEEEENS_6half_tENS5_IJlSC_lEEESI_NS5_IJSC_llEEENS4_8TiledMMAINS4_8MMA_AtomIJNS4_26SM100_MMA_F16BF16_2x1SM_SSISI_SI_fLi128ELi128ELNS4_4UMMA5MajorE0ELSP_1ELNSO_7ScaleInE0ELSQ_0EEEEEENS4_6LayoutINS5_IJSC_SC_SC_EEENS5_IJNSA_ILi0EEESV_SV_EEEEENS5_IJNS4_10UnderscoreESY_SY_EEEEENS4_18SM100_TMA_2SM_LOADENS4_14ComposedLayoutINS4_7SwizzleILi3ELi4ELi3EEENS4_18smem_ptr_flag_bitsILi16EEENST_INS5_IJSB_SG_EEENS5_IJSG_SC_EEEEEEEvNS4_8identityENS4_28SM100_TMA_2SM_LOAD_MULTICASTENS12_IS14_S16_NST_INS5_IJSG_SB_EEENS5_IJSC_SG_EEEEEEEvS1B_EENS_8epilogue10collective18CollectiveEpilogueINS1I_23Sm100TmaWarpSpecializedILi4ELi2ELi16ELb1ELb0EEEJNS5_IJSG_SF_SG_EEENS5_IJNST_ISG_SC_EENST_INS5_IJNSA_ILi16EEENSA_ILi2EEEEEES1E_EEEEESI_SJ_SI_SJ_NS1I_6fusion15FusionCallbacksIS1M_NS1U_17LinearCombinationISI_fSI_fLNS_15FloatRoundStyleE2EEES1N_S1T_JEEENS4_5SM1004TMEM4LOAD26SM100_TMEM_LOAD_32dp32b16xENS4_13SM90_TMA_LOADENS12_INS13_ILi1ELi4ELi3EEES16_NST_INS5_IJSB_S1P_EEENS5_IJS1P_SC_EEEEEEENS4_39AutoVectorizingCopyWithAssumedAlignmentILi128EEENS4_14SM90_TMA_STOREES29_S2B_S2B_EEEvvEEEEvNT_6ParamsE)
        .other          _ZN7cutlass13device_kernelINS_4gemm6kernel13GemmUniversalIN4cute5tupleIJiiiiEEENS1_10collective13CollectiveMmaINS1_35MainloopSm100TmaUmmaWarpSpecializedILi2ELi2ELi4ENS5_IJNS4_1CILi8EEENSA_ILi1EEESC_EEEEENS5_IJNSA_ILi128EEESF_NSA_ILi64EEEEEENS_6half_tENS5_IJlSC_lEEESI_NS5_IJSC_llEEENS4_8TiledMMAINS4_8MMA_AtomIJNS4_26SM100_MMA_F16BF16_2x1SM_SSISI_SI_fLi128ELi128ELNS4_4UMMA5MajorE0ELSP_1ELNSO_7ScaleInE0ELSQ_0EEEEEENS4_6LayoutINS5_IJSC_SC_SC_EEENS5_IJNSA_ILi0EEESV_SV_EEEEENS5_IJNS4_10UnderscoreESY_SY_EEEEENS4_18SM100_TMA_2SM_LOADENS4_14ComposedLayoutINS4_7SwizzleILi3ELi4ELi3EEENS4_18smem_ptr_flag_bitsILi16EEENST_INS5_IJSB_SG_EEENS5_IJSG_SC_EEEEEEEvNS4_8identityENS4_28SM100_TMA_2SM_LOAD_MULTICASTENS12_IS14_S16_NST_INS5_IJSG_SB_EEENS5_IJSC_SG_EEEEEEEvS1B_EENS_8epilogue10collective18CollectiveEpilogueINS1I_23Sm100TmaWarpSpecializedILi4ELi2ELi16ELb1ELb0EEEJNS5_IJSG_SF_SG_EEENS5_IJNST_ISG_SC_EENST_INS5_IJNSA_ILi16EEENSA_ILi2EEEEEES1E_EEEEESI_SJ_SI_SJ_NS1I_6fusion15FusionCallbacksIS1M_NS1U_17LinearCombinationISI_fSI_fLNS_15FloatRoundStyleE2EEES1N_S1T_JEEENS4_5SM1004TMEM4LOAD26SM100_TMEM_LOAD_32dp32b16xENS4_13SM90_TMA_LOADENS12_INS13_ILi1ELi4ELi3EEES16_NST_INS5_IJSB_S1P_EEENS5_IJS1P_SC_EEEEEEENS4_39AutoVectorizingCopyWithAssumedAlignmentILi128EEENS4_14SM90_TMA_STOREES29_S2B_S2B_EEEvvEEEEvNT_6ParamsE,@"STO_CUDA_ENTRY STV_DEFAULT"
_ZN7cutlass13device_kernelINS_4gemm6kernel13GemmUniversalIN4cute5tupleIJiiiiEEENS1_10collective13CollectiveMmaINS1_35MainloopSm100TmaUmmaWarpSpecializedILi2ELi2ELi4ENS5_IJNS4_1CILi8EEENSA_ILi1EEESC_EEEEENS5_IJNSA_ILi128EEESF_NSA_ILi64EEEEEENS_6half_tENS5_IJlSC_lEEESI_NS5_IJSC_llEEENS4_8TiledMMAINS4_8MMA_AtomIJNS4_26SM100_MMA_F16BF16_2x1SM_SSISI_SI_fLi128ELi128ELNS4_4UMMA5MajorE0ELSP_1ELNSO_7ScaleInE0ELSQ_0EEEEEENS4_6LayoutINS5_IJSC_SC_SC_EEENS5_IJNSA_ILi0EEESV_SV_EEEEENS5_IJNS4_10UnderscoreESY_SY_EEEEENS4_18SM100_TMA_2SM_LOADENS4_14ComposedLayoutINS4_7SwizzleILi3ELi4ELi3EEENS4_18smem_ptr_flag_bitsILi16EEENST_INS5_IJSB_SG_EEENS5_IJSG_SC_EEEEEEEvNS4_8identityENS4_28SM100_TMA_2SM_LOAD_MULTICASTENS12_IS14_S16_NST_INS5_IJSG_SB_EEENS5_IJSC_SG_EEEEEEEvS1B_EENS_8epilogue10collective18CollectiveEpilogueINS1I_23Sm100TmaWarpSpecializedILi4ELi2ELi16ELb1ELb0EEEJNS5_IJSG_SF_SG_EEENS5_IJNST_ISG_SC_EENST_INS5_IJNSA_ILi16EEENSA_ILi2EEEEEES1E_EEEEESI_SJ_SI_SJ_NS1I_6fusion15FusionCallbacksIS1M_NS1U_17LinearCombinationISI_fSI_fLNS_15FloatRoundStyleE2EEES1N_S1T_JEEENS4_5SM1004TMEM4LOAD26SM100_TMEM_LOAD_32dp32b16xENS4_13SM90_TMA_LOADENS12_INS13_ILi1ELi4ELi3EEES16_NST_INS5_IJSB_S1P_EEENS5_IJS1P_SC_EEEEEEENS4_39AutoVectorizingCopyWithAssumedAlignmentILi128EEENS4_14SM90_TMA_STOREES29_S2B_S2B_EEEvvEEEEvNT_6ParamsE:
[----:B------:R-:W1:Y:S01]  /*0000*/  LDC R1, c[0x0][0x37c] ;  /* 0x0000df00ff017b82 */ /* 0x000e620000000800 */
[----:B------:R-:W2:Y:S01]  /*0010*/  S2R R72, SR_TID.X ;  /* 0x0000000000487919 */ /* 0x000ea20000002100 */
[----:B------:R-:W3:Y:S06]  /*0020*/  LDCU.64 UR4, c[0x0][0x890] ;  /* 0x00011200ff0477ac */ /* 0x000eec0008000a00 */
[----:B------:R-:W4:Y:S01]  /*0030*/  S2UR UR37, SR_CgaCtaId ;  /* 0x00000000002579c3 */ /* 0x000f220000008800 */
[----:B------:R-:W-:Y:S02]  /*0040*/  PRMT R59, RZ, 0x7610, R59 ;  /* 0x00007610ff3b7816 */ /* 0x000fe4000000003b */
[----:B------:R-:W-:Y:S01]  /*0050*/  ELECT P1, URZ, PT ;  /* 0x0000000000ff782f */ /* 0x000fe20003820000 */
[----:B------:R-:W1:Y:S01]  /*0060*/  LDCU.64 UR46, c[0x0][0x358] ;  /* 0x00006b00ff2e77ac */ /* 0x000e620008000a00 */
[----:B---3--:R-:W-:-:S04]  /*0070*/  UISETP.NE.U32.AND UP0, UPT, UR4, URZ, UPT ;  /* 0x000000ff0400728c */ /* 0x008fc8000bf05070 */
[----:B------:R-:W-:Y:S02]  /*0080*/  UISETP.NE.AND.EX UP0, UPT, UR5, URZ, UPT, UP0 ;  /* 0x000000ff0500728c */ /* 0x000fe4000bf05300 */
[----:B----4-:R-:W-:Y:S02]  /*0090*/  ULOP3.LUT UR9, UR37, 0x1, URZ, 0xc0, !UPT ;  /* 0x0000000125097892 */ /* 0x010fe4000f8ec0ff */
[----:B------:R-:W-:Y:S01]  /*00a0*/  ULOP3.LUT UR8, UR37, 0x1, URZ, 0x3c, !UPT ;  /* 0x0000000125087892 */ /* 0x000fe2000f8e3cff */
[----:B--2---:R-:W-:-:S05]  /*00b0*/  SHF.R.U32.HI R66, RZ, 0x5, R72 ;  /* 0x00000005ff427819 */ /* 0x004fca0000011648 */
[----:B------:R-:W2:Y:S02]  /*00c0*/  SHFL.IDX PT, R0, R66, RZ, 0x1f ;  /* 0x00001fff42007589 */ /* 0x000ea400000e0000 */
[----:B--2---:R-:W-:Y:S01]  /*00d0*/  R2UR UR10, R0 ;  /* 0x00000000000a72ca */ /* 0x004fe200000e0000 */
[----:B-1----:R-:W-:-:S14]  /*00e0*/  BRA.U UP0, `(.L_x_0) ;  /* 0x00000001002c7547 */ /* 0x002fdc000b800000 */
[----:B------:R-:W1:Y:S02]  /*00f0*/  LDCU.64 UR6, c[0x0][0x888] ;  /* 0x00011100ff0677ac */ /* 0x000e640008000a00 */
[----:B-1----:R-:W-:-:S04]  /*0100*/  UISETP.NE.U32.AND UP0, UPT, UR6, URZ, UPT ;  /* 0x000000ff0600728c */ /* 0x002fc8000bf05070 */
[----:B------:R-:W-:-:S09]  /*0110*/  UISETP.NE.AND.EX UP0, UPT, UR7, URZ, UPT, UP0 ;  /* 0x000000ff0700728c */ /* 0x000fd2000bf05300 */
[----:B------:R-:W-:Y:S05]  /*0120*/  BRA.U !UP0, `(.L_x_1) ;  /* 0x0000000108107547 */ /* 0x000fea000b800000 */
[----:B------:R-:W1:Y:S02]  /*0130*/  LDC.64 R2, c[0x0][0x888] ;  /* 0x00022200ff027b82 */ /* 0x000e640000000a00 */
[----:B-1----:R1:W5:Y:S01]  /*0140*/  LDG.E R35, desc[UR46][R2.64] ;  /* 0x0000002e02237981 */ /* 0x002362000c1e1900 */
[----:B------:R-:W-:Y:S01]  /*0150*/  HFMA2 R59, -RZ, RZ, 0, 5.9604644775390625e-08 ;  /* 0x00000001ff3b7431 */ /* 0x000fe200000001ff */
[----:B------:R-:W-:Y:S05]  /*0160*/  BRA `(.L_x_0) ;  /* 0x00000000000c7947 */ /* 0x000fea0003800000 */
.L_x_1:
[----:B------:R-:W1:Y:S01]  /*0170*/  LDCU UR6, c[0x0][0x880] ;  /* 0x00011000ff0677ac */ /* 0x000e620008000800 */
[----:B------:R-:W-:Y:S01]  /*0180*/  HFMA2 R59, -RZ, RZ, 0, 5.9604644775390625e-08 ;  /* 0x00000001ff3b7431 */ /* 0x000fe200000001ff */
[----:B-1----:R-:W-:-:S07]  /*0190*/  MOV R35, UR6 ;  /* 0x0000000600237c02 */ /* 0x002fce0008000f00 */
.L_x_0:
[----:B------:R-:W2:Y:S02]  /*01a0*/  LDCU.64 UR6, c[0x0][0x8b0] ;  /* 0x00011600ff0677ac */ /* 0x000ea40008000a00 */
[----:B--2---:R-:W-:-:S04]  /*01b0*/  UISETP.NE.U32.AND UP0, UPT, UR6, URZ, UPT ;  /* 0x000000ff0600728c */ /* 0x004fc8000bf05070 */
[----:B------:R-:W-:-:S09]  /*01c0*/  UISETP.NE.AND.EX UP0, UPT, UR7, URZ, UPT, UP0 ;  /* 0x000000ff0700728c */ /* 0x000fd2000bf05300 */
[----:B------:R-:W-:Y:S05]  /*01d0*/  BRA.U UP0, `(.L_x_2) ;  /* 0x0000000100247547 */ /* 0x000fea000b800000 */
[----:B------:R-:W2:Y:S02]  /*01e0*/  LDCU.64 UR6, c[0x0][0x8a8] ;  /* 0x00011500ff0677ac */ /* 0x000ea40008000a00 */
[----:B--2---:R-:W-:-:S04]  /*01f0*/  UISETP.NE.U32.AND UP0, UPT, UR6, URZ, UPT ;  /* 0x000000ff0600728c */ /* 0x004fc8000bf05070 */
[----:B------:R-:W-:-:S09]  /*0200*/  UISETP.NE.AND.EX UP0, UPT, UR7, URZ, UPT, UP0 ;  /* 0x000000ff0700728c */ /* 0x000fd2000bf05300 */
[----:B------:R-:W-:Y:S05]  /*0210*/  BRA.U !UP0, `(.L_x_3) ;  /* 0x00000001080c7547 */ /* 0x000fea000b800000 */
[----:B------:R-:W2:Y:S02]  /*0220*/  LDC.64 R32, c[0x0][0x8a8] ;  /* 0x00022a00ff207b82 */ /* 0x000ea40000000a00 */
[----:B--2---:R2:W5:Y:S01]  /*0230*/  LDG.E R32, desc[UR46][R32.64] ;  /* 0x0000002e20207981 */ /* 0x004562000c1e1900 */
[----:B------:R-:W-:Y:S05]  /*0240*/  BRA `(.L_x_2) ;  /* 0x0000000000087947 */ /* 0x000fea0003800000 */
.L_x_3:
[----:B------:R-:W2:Y:S02]  /*0250*/  LDCU UR6, c[0x0][0x8a0] ;  /* 0x00011400ff0677ac */ /* 0x000ea40008000800 */
[----:B--2---:R-:W-:Y:S02]  /*0260*/  MOV R32, UR6 ;  /* 0x0000000600207c02 */ /* 0x004fe40008000f00 */
.L_x_2:
[----:B------:R-:W-:Y:S01]  /*0270*/  IMAD.U32 R0, RZ, RZ, UR10 ;  /* 0x0000000aff007e24 */ /* 0x000fe2000f8e00ff */
[----:B------:R-:W-:Y:S04]  /*0280*/  BSSY.RECONVERGENT B0, `(.L_x_4) ;  /* 0x000000c000007945 */ /* 0x000fe80003800200 */
[C---:B------:R-:W-:Y:S02]  /*0290*/  ISETP.NE.OR P2, PT, R0.reuse, 0x1, !P1 ;  /* 0x000000010000780c */ /* 0x040fe40004f45670 */
[----:B------:R-:W-:-:S11]  /*02a0*/  ISETP.NE.OR P0, PT, R0, 0x3, !P1 ;  /* 0x000000030000780c */ /* 0x000fd60004f05670 */
[----:B------:R-:W-:Y:S05]  /*02b0*/  @P2 BRA `(.L_x_5) ;  /* 0x0000000000202947 */ /* 0x000fea0003800000 */
[----:B------:R-:W3:Y:S02]  /*02c0*/  LDCU.64 UR6, c[0x0][0x348] ;  /* 0x00006900ff0677ac */ /* 0x000ee40008000a00 */
[----:B---3--:R-:W-:Y:S02]  /*02d0*/  UIADD3 UR12, UP1, UPT, UR6, 0x80, URZ ;  /* 0x00000080060c7890 */ /* 0x008fe4000ff3e0ff */
[----:B------:R-:W-:Y:S02]  /*02e0*/  UIADD3 UR6, UP0, UPT, UR6, 0x180, URZ ;  /* 0x0000018006067890 */ /* 0x000fe4000ff1e0ff */
[----:B------:R-:W-:Y:S02]  /*02f0*/  UIADD3.X UR13, UPT, UPT, URZ, UR7, URZ, UP1, !UPT ;  /* 0x00000007ff0d7290 */ /* 0x000fe40008ffe4ff */
[----:B------:R-:W-:-:S07]  /*0300*/  UIADD3.X UR7, UPT, UPT, URZ, UR7, URZ, UP0, !UPT ;  /* 0x00000007ff077290 */ /* 0x000fce00087fe4ff */
[----:B------:R3:W-:Y:S02]  /*0310*/  UTMACCTL.PF [UR12] ;  /* 0x000000000c0079b9 */ /* 0x0007e40008040000 */
[----:B------:R3:W-:Y:S02]  /*0320*/  UTMACCTL.PF [UR6] ;  /* 0x00000000060079b9 */ /* 0x0007e40008040000 */
[----:B---3--:R-:W-:Y:S01]  /*0330*/  NOP ;  /* 0x0000000000007918 */ /* 0x008fe20000000000 */
.L_x_5:
[----:B------:R-:W-:Y:S05]  /*0340*/  BSYNC.RECONVERGENT B0 ;  /* 0x0000000000007941 */ /* 0x000fea0003800200 */
.L_x_4:
[----:B------:R-:W-:Y:S04]  /*0350*/  BSSY.RECONVERGENT B0, `(.L_x_6) ;  /* 0x000000a000007945 */ /* 0x000fe80003800200 */
        /* <DEDUP_REMOVED lines=9> */
.L_x_7:
[----:B------:R-:W-:Y:S05]  /*03f0*/  BSYNC.RECONVERGENT B0 ;  /* 0x0000000000007941 */ /* 0x000fea0003800200 */
.L_x_6:
[----:B------:R-:W3:Y:S01]  /*0400*/  LDCU.64 UR6, c[0x0][0x888] ;  /* 0x00011100ff0677ac */ /* 0x000ee20008000a00 */
[----:B------:R-:W-:Y:S02]  /*0410*/  UISETP.EQ.U32.AND UP0, UPT, UR4, URZ, UPT ;  /* 0x000000ff0400728c */ /* 0x000fe4000bf02070 */
[----:B------:R-:W-:Y:S02]  /*0420*/  UPLOP3.LUT UP5, UPT, UPT, UPT, UPT, 0x80, 0x8 ;  /* 0x000000000008789c */ /* 0x000fe40003faf070 */
[----:B---3--:R-:W-:-:S04]  /*0430*/  UISETP.NE.U32.AND UP1, UPT, UR6, URZ, UPT ;  /* 0x000000ff0600728c */ /* 0x008fc8000bf25070 */
[----:B------:R-:W-:-:S04]  /*0440*/  UISETP.NE.AND.EX UP1, UPT, UR7, URZ, UPT, UP1 ;  /* 0x000000ff0700728c */ /* 0x000fc8000bf25310 */
[----:B------:R-:W-:-:S04]  /*0450*/  UISETP.EQ.OR.EX UP2, UPT, UR5, URZ, !UP1, UP0 ;  /* 0x000000ff0500728c */ /* 0x000fc8000cf42700 */
[----:B------:R-:W-:-:S05]  /*0460*/  UP2UR UR50, UPR, URZ, 0x4 ;  /* 0x00000004ff327883 */ /* 0x000fca0008000000 */
[----:B------:R-:W-:Y:S07]  /*0470*/  BRA.U !UP2, `(.L_x_8) ;  /* 0x000000010a207547 */ /* 0x000fee000b800000 */
[----:B------:R-:W-:Y:S01]  /*0480*/  UISETP.NE.U32.AND UP2, UPT, UR4, URZ, UPT ;  /* 0x000000ff0400728c */ /* 0x000fe2000bf45070 */
[----:B-----5:R-:W-:Y:S01]  /*0490*/  FSETP.NEU.AND P0, PT, R35, RZ, PT ;  /* 0x000000ff2300720b */ /* 0x020fe20003f0d000 */
[----:B------:R-:W-:Y:S02]  /*04a0*/  USEL UR4, URZ, 0xffffffff, UP1 ;  /* 0xffffffffff047887 */ /* 0x000fe40008800000 */
[----:B------:R-:W-:-:S10]  /*04b0*/  UISETP.NE.AND.EX UP2, UPT, UR5, URZ, UPT, UP2 ;  /* 0x000000ff0500728c */ /* 0x000fd4000bf45320 */
[----:B------:R-:W-:Y:S01]  /*04c0*/  VOTEU.ANY UP0, P0 ;  /* 0x0000000000ff7886 */ /* 0x000fe20000000100 */
[----:B------:R-:W-:-:S04]  /*04d0*/  @!UP2 USEL UR4, URZ, 0xffffffff, UP0 ;  /* 0xffffffffff04a887 */ /* 0x000fc80008000000 */
[----:B------:R-:W-:-:S04]  /*04e0*/  ULOP3.LUT UR4, UR4, 0x1, URZ, 0xc0, !UPT ;  /* 0x0000000104047892 */ /* 0x000fc8000f8ec0ff */
[----:B------:R-:W-:-:S11]  /*04f0*/  UISETP.NE.U32.AND UP5, UPT, UR4, 0x1, UPT ;  /* 0x000000010400788c */ /* 0x000fd6000bfa5070 */
.L_x_8:
[----:B------:R-:W3:Y:S01]  /*0500*/  SHFL.IDX PT, R0, R66, RZ, 0x1f ;  /* 0x00001fff42007589 */ /* 0x000ee200000e0000 */
[----:B------:R-:W-:-:S04]  /*0510*/  UISETP.NE.AND UP0, UPT, UR10, 0x2, UPT ;  /* 0x000000020a00788c */ /* 0x000fc8000bf05270 */
[----:B------:R-:W-:Y:S02]  /*0520*/  UISETP.EQ.AND UP2, UPT, UR9, URZ, !UP0 ;  /* 0x000000ff0900728c */ /* 0x000fe4000c742270 */
[----:B------:R-:W-:-:S04]  /*0530*/  USEL UR6, URZ, 0x1, UP0 ;  /* 0x00000001ff067887 */ /* 0x000fc80008000000 */
[----:B------:R-:W-:Y:S02]  /*0540*/  PLOP3.LUT P5, PT, P1, PT, UP2, 0x80, 0x8 ;  /* 0x000000000008781c */ /* 0x000fe40000faf028 */
[----:B---3--:R-:W-:-:S13]  /*0550*/  ISETP.NE.AND P0, PT, R0, RZ, PT ;  /* 0x000000ff0000720c */ /* 0x008fda0003f05270 */
[----:B------:R-:W-:Y:S05]  /*0560*/  @P0 BRA `(.L_x_9) ;  /* 0x0000000000440947 */ /* 0x000fea0003800000 */
[----:B------:R-:W-:Y:S01]  /*0570*/  UMOV UR7, 0x400 ;  /* 0x0000040000077882 */ /* 0x000fe20000000000 */
[----:B------:R-:W-:Y:S01]  /*0580*/  UMOV UR5, 0x1 ;  /* 0x0000000100057882 */ /* 0x000fe20000000000 */
[----:B------:R-:W-:Y:S01]  /*0590*/  UMOV UR4, 0x4 ;  /* 0x0000000400047882 */ /* 0x000fe20000000000 */
[----:B------:R-:W-:Y:S02]  /*05a0*/  ULEA UR7, UR37, UR7, 0x18 ;  /* 0x0000000725077291 */ /* 0x000fe4000f8ec0ff */
[----:B------:R-:W-:-:S04]  /*05b0*/  UIADD3 UR12, UPT, UPT, -UR5, 0x100000, URZ ;  /* 0x00100000050c7890 */ /* 0x000fc8000fffe1ff */
[----:B------:R-:W-:Y:S02]  /*05c0*/  USHF.L.U32 UR13, UR12, 0xb, URZ ;  /* 0x0000000b0c0d7899 */ /* 0x000fe400080006ff */
[----:B------:R-:W-:Y:S02]  /*05d0*/  USHF.L.U32 UR12, UR12, 0x1, URZ ;  /* 0x000000010c0c7899 */ /* 0x000fe400080006ff */
[----:B------:R-:W-:-:S04]  /*05e0*/  UIADD3 UR4, UPT, UPT, -UR4, 0x100000, URZ ;  /* 0x0010000004047890 */ /* 0x000fc8000fffe1ff */
[----:B------:R-:W-:Y:S02]  /*05f0*/  USHF.L.U32 UR5, UR4, 0xb, URZ ;  /* 0x0000000b04057899 */ /* 0x000fe400080006ff */
[----:B------:R-:W-:Y:S01]  /*0600*/  USHF.L.U32 UR4, UR4, 0x1, URZ ;  /* 0x0000000104047899 */ /* 0x000fe200080006ff */
[----:B------:R-:W-:Y:S01]  /*0610*/  ELECT P0, URZ, PT ;  /* 0x0000000000ff782f */ /* 0x000fe20003800000 */
[----:B------:R-:W3:Y:S02]  /*0620*/  FENCE.VIEW.ASYNC.S ;  /* 0x00000000000073c6 */ /* 0x000ee40000000000 */
[----:B---3--:R3:W4:Y:S08]  /*0630*/  SYNCS.EXCH.64 URZ, [UR7], UR12 ;  /* 0x0000000c07ff75b2 */ /* 0x0087300008000100 */
[----:B------:R3:W1:Y:S01]  /*0640*/  SYNCS.EXCH.64 URZ, [UR7+0x10], UR4 ;  /* 0x0000100407ff75b2 */ /* 0x0006620008000100 */
[----:B------:R3:W1:Y:S01]  /*0650*/  SYNCS.EXCH.64 URZ, [UR7+0x8], UR12 ;  /* 0x0000080c07ff75b2 */ /* 0x0006620008000100 */
[----:B------:R3:W1:Y:S01]  /*0660*/  SYNCS.EXCH.64 URZ, [UR7+0x18], UR4 ;  /* 0x0000180407ff75b2 */ /* 0x0006620008000100 */
[----:B------:R-:W-:Y:S01]  /*0670*/  NOP ;  /* 0x0000000000007918 */ /* 0x000fe20000000000 */
.L_x_9:
[----:B------:R-:W2:Y:S01]  /*0680*/  SHFL.IDX PT, R0, R66, RZ, 0x1f ;  /* 0x00001fff42007589 */ /* 0x000ea200000e0000 */
[----:B------:R-:W-:Y:S01]  /*0690*/  NOP ;  /* 0x0000000000007918 */ /* 0x000fe20000000000 */
[----:B--2---:R-:W-:-:S13]  /*06a0*/  ISETP.NE.AND P0, PT, R0, 0x1, PT ;  /* 0x000000010000780c */ /* 0x004fda0003f05270 */
[----:B------:R-:W-:Y:S05]  /*06b0*/  @P0 BRA `(.L_x_10) ;  /* 0x0000000000540947 */ /* 0x000fea0003800000 */
[----:B---3--:R-:W-:Y:S01]  /*06c0*/  UMOV UR7, 0x400 ;  /* 0x0000040000077882 */ /* 0x008fe20000000000 */
        /* <DEDUP_REMOVED lines=10> */
[----:B------:R-:W2:Y:S02]  /*0770*/  FENCE.VIEW.ASYNC.S ;  /* 0x00000000000073c6 */ /* 0x000ea40000000000 */
[----:B--2---:R2:W3:Y:S08]  /*0780*/  SYNCS.EXCH.64 URZ, [UR7+0x20], UR12 ;  /* 0x0000200c07ff75b2 */ /* 0x0044f00008000100 */
[----:B------:R2:W1:Y:S01]  /*0790*/  SYNCS.EXCH.64 URZ, [UR7+0x40], UR4 ;  /* 0x0000400407ff75b2 */ /* 0x0004620008000100 */
[----:B------:R2:W1:Y:S01]  /*07a0*/  SYNCS.EXCH.64 URZ, [UR7+0x28], UR12 ;  /* 0x0000280c07ff75b2 */ /* 0x0004620008000100 */
[----:B------:R2:W1:Y:S01]  /*07b0*/  SYNCS.EXCH.64 URZ, [UR7+0x48], UR4 ;  /* 0x0000480407ff75b2 */ /* 0x0004620008000100 */
[----:B------:R2:W1:Y:S01]  /*07c0*/  SYNCS.EXCH.64 URZ, [UR7+0x30], UR12 ;  /* 0x0000300c07ff75b2 */ /* 0x0004620008000100 */
[----:B------:R2:W1:Y:S01]  /*07d0*/  SYNCS.EXCH.64 URZ, [UR7+0x50], UR4 ;  /* 0x0000500407ff75b2 */ /* 0x0004620008000100 */
[----:B------:R2:W1:Y:S01]  /*07e0*/  SYNCS.EXCH.64 URZ, [UR7+0x38], UR12 ;  /* 0x0000380c07ff75b2 */ /* 0x0004620008000100 */
[----:B------:R2:W1:Y:S01]  /*07f0*/  SYNCS.EXCH.64 URZ, [UR7+0x58], UR4 ;  /* 0x0000580407ff75b2 */ /* 0x0004620008000100 */
[----:B------:R-:W-:Y:S01]  /*0800*/  NOP ;  /* 0x0000000000007918 */ /* 0x000fe20000000000 */
.L_x_10:
[----:B------:R-:W4:Y:S01]  /*0810*/  SHFL.IDX PT, R0, R66, RZ, 0x1f ;  /* 0x00001fff42007589 */ /* 0x000f2200000e0000 */
[----:B------:R-:W-:Y:S01]  /*0820*/  NOP ;  /* 0x0000000000007918 */ /* 0x000fe20000000000 */
[----:B----4-:R-:W-:-:S13]  /*0830*/  ISETP.NE.AND P0, PT, R0, 0x3, PT ;  /* 0x000000030000780c */ /* 0x010fda0003f05270 */
[----:B------:R-:W-:Y:S05]  /*0840*/  @P0 BRA `(.L_x_11) ;  /* 0x00000000002c0947 */ /* 0x000fea0003800000 */
[----:B--23--:R-:W-:Y:S01]  /*0850*/  UMOV UR5, 0x400 ;  /* 0x0000040000057882 */ /* 0x00cfe20000000000 */
[----:B------:R-:W-:Y:S01]  /*0860*/  UMOV UR4, 0x20 ;  /* 0x0000002000047882 */ /* 0x000fe20000000000 */
[----:B------:R-:W-:Y:S02]  /*0870*/  ULEA UR5, UR37, UR5, 0x18 ;  /* 0x0000000525057291 */ /* 0x000fe4000f8ec0ff */
[----:B------:R-:W-:-:S04]  /*0880*/  UIADD3 UR12, UPT, UPT, -UR4, 0x100000, URZ ;  /* 0x00100000040c7890 */ /* 0x000fc8000fffe1ff */
[----:B------:R-:W-:Y:S02]  /*0890*/  USHF.L.U32 UR13, UR12, 0xb, URZ ;  /* 0x0000000b0c0d7899 */ /* 0x000fe400080006ff */
[----:B------:R-:W-:Y:S01]  /*08a0*/  USHF.L.U32 UR12, UR12, 0x1, URZ ;  /* 0x000000010c0c7899 */ /* 0x000fe200080006ff */
[----:B------:R-:W-:Y:S01]  /*08b0*/  ELECT P0, URZ, PT ;  /* 0x0000000000ff782f */ /* 0x000fe20003800000 */
[----:B------:R-:W2:Y:S10]  /*08c0*/  FENCE.VIEW.ASYNC.S ;  /* 0x00000000000073c6 */ /* 0x000eb40000000000 */
[----:B--2---:R4:W2:Y:S01]  /*08d0*/  SYNCS.EXCH.64 URZ, [UR5+0x60], UR12 ;  /* 0x0000600c05ff75b2 */ /* 0x0048a20008000100 */
[----:B------:R4:W3:Y:S02]  /*08e0*/  SYNCS.EXCH.64 URZ, [UR5+0x68], UR12 ;  /* 0x0000680c05ff75b2 */ /* 0x0008e40008000100 */
[----:B----4-:R-:W-:Y:S01]  /*08f0*/  NOP ;  /* 0x0000000000007918 */ /* 0x010fe20000000000 */
.L_x_11:
[----:B------:R-:W4:Y:S01]  /*0900*/  SHFL.IDX PT, R0, R66, RZ, 0x1f ;  /* 0x00001fff42007589 */ /* 0x000f2200000e0000 */
[----:B------:R-:W-:Y:S01]  /*0910*/  NOP ;  /* 0x0000000000007918 */ /* 0x000fe20000000000 */
[----:B----4-:R-:W-:-:S13]  /*0920*/  ISETP.NE.AND P0, PT, R0, 0x4, PT ;  /* 0x000000040000780c */ /* 0x010fda0003f05270 */
[----:B------:R-:W-:Y:S05]  /*0930*/  @P0 BRA `(.L_x_12) ;  /* 0x0000000000480947 */ /* 0x000fea0003800000 */
[----:B--23--:R-:W-:Y:S01]  /*0940*/  UMOV UR7, 0x720 ;  /* 0x0000072000077882 */ /* 0x00cfe20000000000 */
[----:B------:R-:W-:Y:S01]  /*0950*/  UMOV UR5, 0x400 ;  /* 0x0000040000057882 */ /* 0x000fe20000000000 */
[----:B------:R-:W-:Y:S01]  /*0960*/  USEL UR7, UR7, 0x620, UP5 ;  /* 0x0000062007077887 */ /* 0x000fe2000a800000 */
        /* <DEDUP_REMOVED lines=10> */
[----:B--2---:R4:W2:Y:S08]  /*0a10*/  SYNCS.EXCH.64 URZ, [UR5+0x70], UR12 ;  /* 0x0000700c05ff75b2 */ /* 0x0048b00008000100 */
[----:B------:R4:W3:Y:S01]  /*0a20*/  SYNCS.EXCH.64 URZ, [UR5+0x80], UR14 ;  /* 0x0000800e05ff75b2 */ /* 0x0008e20008000100 */
[----:B------:R4:W1:Y:S01]  /*0a30*/  SYNCS.EXCH.64 URZ, [UR5+0x78], UR12 ;  /* 0x0000780c05ff75b2 */ /* 0x0008620008000100 */
[----:B------:R4:W1:Y:S02]  /*0a40*/  SYNCS.EXCH.64 URZ, [UR5+0x88], UR14 ;  /* 0x0000880e05ff75b2 */ /* 0x0008640008000100 */
[----:B----4-:R-:W-:Y:S01]  /*0a50*/  NOP ;  /* 0x0000000000007918 */ /* 0x010fe20000000000 */
.L_x_12:
[----:B------:R-:W4:Y:S01]  /*0a60*/  SHFL.IDX PT, R0, R66, RZ, 0x1f ;  /* 0x00001fff42007589 */ /* 0x000f2200000e0000 */
[----:B------:R-:W-:Y:S01]  /*0a70*/  NOP ;  /* 0x0000000000007918 */ /* 0x000fe20000000000 */
[----:B----4-:R-:W-:-:S13]  /*0a80*/  ISETP.NE.AND P0, PT, R0, 0x5, PT ;  /* 0x000000050000780c */ /* 0x010fda0003f05270 */
[----:B------:R-:W-:Y:S05]  /*0a90*/  @P0 BRA `(.L_x_13) ;  /* 0x0000000000540947 */ /* 0x000fea0003800000 */
[----:B--23--:R-:W-:Y:S01]  /*0aa0*/  UMOV UR7, 0x400 ;  /* 0x0000040000077882 */ /* 0x00cfe20000000000 */
        /* <DEDUP_REMOVED lines=14> */
[----:B------:R4:W1:Y:S01]  /*0b90*/  SYNCS.EXCH.64 URZ, [UR7+0xb8], UR4 ;  /* 0x0000b80407ff75b2 */ /* 0x0008620008000100 */
[----:B------:R4:W1:Y:S01]  /*0ba0*/  SYNCS.EXCH.64 URZ, [UR7+0xa0], UR12 ;  /* 0x0000a00c07ff75b2 */ /* 0x0008620008000100 */
[----:B------:R4:W1:Y:S01]  /*0bb0*/  SYNCS.EXCH.64 URZ, [UR7+0xc0], UR4 ;  /* 0x0000c00407ff75b2 */ /* 0x0008620008000100 */
[----:B------:R4:W1:Y:S01]  /*0bc0*/  SYNCS.EXCH.64 URZ, [UR7+0xa8], UR12 ;  /* 0x0000a80c07ff75b2 */ /* 0x0008620008000100 */
[----:B------:R4:W1:Y:S02]  /*0bd0*/  SYNCS.EXCH.64 URZ, [UR7+0xc8], UR4 ;  /* 0x0000c80407ff75b2 */ /* 0x0008640008000100 */
[----:B----4-:R-:W-:Y:S01]  /*0be0*/  NOP ;  /* 0x0000000000007918 */ /* 0x010fe20000000000 */
.L_x_13:
[----:B------:R-:W4:Y:S01]  /*0bf0*/  SHFL.IDX PT, R0, R66, RZ, 0x1f ;  /* 0x00001fff42007589 */ /* 0x000f2200000e0000 */
[----:B------:R-:W-:Y:S01]  /*0c00*/  ISETP.NE.OR P1, PT, RZ, UR10, !P1 ;  /* 0x0000000aff007c0c */ /* 0x000fe2000cf25670 */
        /* <DEDUP_REMOVED lines=12> */
[----:B------:R4:W3:Y:S01]  /*0cd0*/  SYNCS.EXCH.64 URZ, [UR5+0xe0], UR12 ;  /* 0x0000e00c05ff75b2 */ /* 0x0008e20008000100 */
[----:B------:R4:W1:Y:S01]  /*0ce0*/  SYNCS.EXCH.64 URZ, [UR5+0xd8], UR12 ;  /* 0x0000d80c05ff75b2 */ /* 0x0008620008000100 */
[----:B------:R4:W1:Y:S02]  /*0cf0*/  SYNCS.EXCH.64 URZ, [UR5+0xe8], UR12 ;  /* 0x0000e80c05ff75b2 */ /* 0x0008640008000100 */
[----:B----4-:R-:W-:Y:S01]  /*0d00*/  NOP ;  /* 0x0000000000007918 */ /* 0x010fe20000000000 */
.L_x_14:
[----:B------:R-:W-:Y:S01]  /*0d10*/  VOTEU.ALL UP0, P1 ;  /* 0x0000000000ff7886 */ /* 0x000fe20000800000 */
[----:B--23--:R-:W-:Y:S01]  /*0d20*/  UMOV UR12, 0x20 ;  /* 0x00000020000c7882 */ /* 0x00cfe20000000000 */
[----:B------:R-:W2:Y:S01]  /*0d30*/  LDCU UR5, c[0x0][0x36c] ;  /* 0x00006d80ff0577ac */ /* 0x000ea20008000800 */
[----:B------:R-:W-:Y:S01]  /*0d40*/  NOP ;  /* 0x0000000000007918 */ /* 0x000fe20000000000 */
[----:B------:R-:W-:Y:S01]  /*0d50*/  LOP3.LUT R10, R72, 0x1f, RZ, 0xc0, !PT ;  /* 0x0000001f480a7812 */ /* 0x000fe200078ec0ff */
[----:B------:R-:W-:Y:S01]  /*0d60*/  @!UP0 UMOV UR4, 0x400 ;  /* 0x0000040000048882 */ /* 0x000fe20000000000 */
[----:B------:R-:W-:-:S04]  /*0d70*/  @!UP0 UIADD3 UR12, UPT, UPT, -UR12, 0x100000, URZ ;  /* 0x001000000c0c8890 */ /* 0x000fc8000fffe1ff */
[----:B------:R-:W-:Y:S02]  /*0d80*/  @!UP0 USHF.L.U32 UR13, UR12, 0xb, URZ ;  /* 0x0000000b0c0d8899 */ /* 0x000fe400080006ff */
[----:B------:R-:W-:Y:S02]  /*0d90*/  @!UP0 USHF.L.U32 UR12, UR12, 0x1, URZ ;  /* 0x000000010c0c8899 */ /* 0x000fe400080006ff */
[----:B------:R-:W-:Y:S01]  /*0da0*/  @!UP0 ULEA UR4, UR37, UR4, 0x18 ;  /* 0x0000000425048291 */ /* 0x000fe2000f8ec0ff */
[----:B------:R-:W-:Y:S01]  /*0db0*/  VOTEU.ALL UP0, P1 ;  /* 0x0000000000ff7886 */ /* 0x000fe20000800000 */
[----:B------:R-:W-:Y:S02]  /*0dc0*/  UISETP.NE.AND UP4, UPT, UR10, URZ, UPT ;  /* 0x000000ff0a00728c */ /* 0x000fe4000bf85270 */
[----:B--2---:R-:W-:Y:S01]  /*0dd0*/  UISETP.EQ.U32.AND UP2, UPT, UR5, 0x1, UPT ;  /* 0x000000010500788c */ /* 0x004fe2000bf42070 */
[----:B------:R-:W2:Y:S07]  /*0de0*/  FENCE.VIEW.ASYNC.S ;  /* 0x00000000000073c6 */ /* 0x000eae0000000000 */
[----:B--2---:R2:W3:Y:S01]  /*0df0*/  @!UP0 SYNCS.EXCH.64 URZ, [UR4+0xf0], UR12 ;  /* 0x0000f00c04ff85b2 */ /* 0x0044e20008000100 */
[----:B------:R-:W-:Y:S05]  /*0e00*/  BRA.U !UP2, `(.L_x_15) ;  /* 0x000000010a087547 */ /* 0x000fea000b800000 */
[----:B-1-3--:R-:W-:Y:S01]  /*0e10*/  UCGABAR_ARV ;  /* 0x00000000000079c7 */ /* 0x00afe20008000000 */
[----:B------:R-:W-:Y:S05]  /*0e20*/  BRA `(.L_x_16) ;  /* 0x0000000000047947 */ /* 0x000fea0003800000 */
.L_x_15:
[----:B-1-3--:R-:W-:Y:S01]  /*0e30*/  NOP ;  /* 0x0000000000007918 */ /* 0x00afe20000000000 */
.L_x_16:
[----:B------:R-:W1:Y:S01]  /*0e40*/  S2R R11, SR_CTAID.X ;  /* 0x00000000000b7919 */ /* 0x000e620000002500 */
[----:B------:R-:W-:-:S05]  /*0e50*/  CS2R.32 R60, SR_CgaSize ;  /* 0x00000000003c7805 */ /* 0x000fca0000008a00 */
[----:B------:R-:W-:-:S05]  /*0e60*/  IMAD R60, R60, -0xa0, RZ ;  /* 0xffffff603c3c7824 */ /* 0x000fca00078e02ff */
[----:B------:R-:W-:-:S14]  /*0e70*/  R2UR UR5, R60 ;  /* 0x000000003c0572ca */ /* 0x000fdc00000e0000 */
[----:B------:R-:W3:Y:S01]  /*0e80*/  LDCU UR5, c[0x0][UR5+0x2b0] ;  /* 0x00005600050577ac */ /* 0x000ee20008000800 */
[----:B------:R-:W-:-:S05]  /*0e90*/  CS2R.32 R0, SR_CgaSize ;  /* 0x0000000000007805 */ /* 0x000fca0000008a00 */
[----:B------:R-:W-:-:S06]  /*0ea0*/  IMAD R0, R0, -0xa0, RZ ;  /* 0xffffff6000007824 */ /* 0x000fcc00078e02ff */
[----:B------:R-:W4:Y:S01]  /*0eb0*/  LDC R0, c[0x0][R0+0x2a0] ;  /* 0x0000a80000007b82 */ /* 0x000f220000000800 */
[----:B------:R-:W-:Y:S01]  /*0ec0*/  PRMT R8, RZ, 0x7610, R8 ;  /* 0x00007610ff087816 */ /* 0x000fe20000000008 */
[----:B------:R-:W3:Y:S01]  /*0ed0*/  S2R R20, SR_CTAID.Y ;  /* 0x0000000000147919 */ /* 0x000ee20000002600 */
[----:B------:R-:W-:-:S05]  /*0ee0*/  CS2R.32 R60, SR_CgaSize ;  /* 0x00000000003c7805 */ /* 0x000fca0000008a00 */
[----:B------:R-:W-:-:S05]  /*0ef0*/  IMAD R60, R60, -0xa0, RZ ;  /* 0xffffff603c3c7824 */ /* 0x000fca00078e02ff */
[----:B--2---:R-:W-:-:S14]  /*0f00*/  R2UR UR4, R60 ;  /* 0x000000003c0472ca */ /* 0x004fdc00000e0000 */
[----:B------:R-:W2:Y:S01]  /*0f10*/  LDCU UR4, c[0x0][UR4+0x2b4] ;  /* 0x00005680040477ac */ /* 0x000ea20008000800 */
[----:B------:R-:W1:Y:S01]  /*0f20*/  LDCU UR11, c[0x0][0xb30] ;  /* 0x00016600ff0b77ac */ /* 0x000e620008000800 */
[----:B------:R-:W3:Y:S01]  /*0f30*/  LDC R9, c[0x0][0xb24] ;  /* 0x0002c900ff097b82 */ /* 0x000ee20000000800 */
[----:B------:R-:W-:Y:S02]  /*0f40*/  UISETP.GT.U32.AND UP0, UPT, UR9, 0xffff, UPT ;  /* 0x0000ffff0900788c */ /* 0x000fe4000bf04070 */
[----:B------:R-:W-:Y:S02]  /*0f50*/  USHF.L.U32 UR7, UR37, 0x9, URZ ;  /* 0x0000000925077899 */ /* 0x000fe400080006ff */
[----:B------:R-:W-:Y:S01]  /*0f60*/  USEL UR12, UR9, 0xffff, !UP0 ;  /* 0x0000ffff090c7887 */ /* 0x000fe2000c000000 */
[----:B------:R-:W-:-:S05]  /*0f70*/  CS2R.32 R58, SR_CgaSize ;  /* 0x00000000003a7805 */ /* 0x000fca0000008a00 */
[----:B------:R-:W-:-:S06]  /*0f80*/  IMAD R58, R58, -0xa0, RZ ;  /* 0xffffff603a3a7824 */ /* 0x000fcc00078e02ff */
[----:B------:R-:W4:Y:S01]  /*0f90*/  LDC R58, c[0x0][R58+0x2a4] ;  /* 0x0000a9003a3a7b82 */ /* 0x000f220000000800 */
[----:B------:R-:W-:Y:S02]  /*0fa0*/  ULOP3.LUT UR7, UR7, 0xc00, URZ, 0xc0, !UPT ;  /* 0x00000c0007077892 */ /* 0x000fe4000f8ec0ff */
[----:B------:R-:W-:Y:S02]  /*0fb0*/  ULOP3.LUT UR12, UR12, 0xffff, URZ, 0xc0, !UPT ;  /* 0x0000ffff0c0c7892 */ /* 0x000fe4000f8ec0ff */
[----:B------:R-:W-:-:S03]  /*0fc0*/  UISETP.NE.AND UP3, UPT, UR10, 0x2, UPT ;  /* 0x000000020a00788c */ /* 0x000fc6000bf65270 */
[----:B------:R-:W4:Y:S01]  /*0fd0*/  LDC R26, c[0x0][0xb24] ;  /* 0x0002c900ff1a7b82 */ /* 0x000f220000000800 */
[----:B-1----:R-:W-:Y:S01]  /*0fe0*/  UISETP.NE.AND UP0, UPT, UR11, 0x1, UPT ;  /* 0x000000010b00788c */ /* 0x002fe2000bf05270 */
[----:B------:R-:W-:Y:S01]  /*0ff0*/  I2FP.F32.U32 R60, R11 ;  /* 0x0000000b003c7245 */ /* 0x000fe20000201000 */
[----:B------:R-:W-:-:S05]  /*1000*/  IMAD.MOV.U32 R21, RZ, RZ, R11 ;  /* 0x000000ffff157224 */ /* 0x000fca00078e000b */
[----:B------:R-:W1:Y:S01]  /*1010*/  S2UR UR36, SR_CTAID.Z ;  /* 0x00000000002479c3 */ /* 0x000e620000002700 */
[----:B---3--:R-:W-:Y:S02]  /*1020*/  ISETP.GE.AND P0, PT, R9, 0x1, PT ;  /* 0x000000010900780c */ /* 0x008fe40003f06270 */
[----:B------:R-:W-:Y:S01]  /*1030*/  I2FP.F32.U32 R3, R20 ;  /* 0x0000001400037245 */ /* 0x000fe20000201000 */
[----:B------:R-:W-:Y:S01]  /*1040*/  FMUL R60, R60, UR5 ;  /* 0x000000053c3c7c20 */ /* 0x000fe20008400000 */
[----:B------:R-:W-:-:S03]  /*1050*/  USHF.R.U32.HI UR5, URZ, 0x6, UR7 ;  /* 0x00000006ff057899 */ /* 0x000fc60008011607 */
[----:B--2---:R-:W-:Y:S01]  /*1060*/  FMUL R3, R3, UR4 ;  /* 0x0000000403037c20 */ /* 0x004fe20008400000 */
[----:B------:R-:W-:Y:S01]  /*1070*/  UMOV UR4, 0x55 ;  /* 0x0000005500047882 */ /* 0x000fe20000000000 */
[----:B------:R-:W2:Y:S01]  /*1080*/  F2I.U32.TRUNC.NTZ R60, R60 ;  /* 0x0000003c003c7305 */ /* 0x000ea2000020f000 */
[----:B------:R-:W-:-:S07]  /*1090*/  USHF.L.U32 UR4, UR4, UR12, URZ ;  /* 0x0000000c04047299 */ /* 0x000fce00080006ff */
[----:B------:R-:W3:Y:S01]  /*10a0*/  F2I.U32.TRUNC.NTZ R3, R3 ;  /* 0x0000000300037305 */ /* 0x000ee2000020f000 */
[----:B--2---:R-:W-:-:S04]  /*10b0*/  IMAD.MOV R60, RZ, RZ, -R60 ;  /* 0x000000ffff3c7224 */ /* 0x004fc800078e0a3c */
[----:B----4-:R-:W-:Y:S01]  /*10c0*/  IMAD R60, R0, R60, R11 ;  /* 0x0000003c003c7224 */ /* 0x010fe200078e020b */
[----:B------:R-:W-:Y:S02]  /*10d0*/  PRMT R0, RZ, 0x7610, R0 ;  /* 0x00007610ff007816 */ /* 0x000fe40000000000 */
[----:B---3--:R-:W-:-:S05]  /*10e0*/  IADD3 R3, PT, PT, -R3, RZ, RZ ;  /* 0x000000ff03037210 */ /* 0x008fca0007ffe1ff */
[----:B------:R-:W-:Y:S01]  /*10f0*/  IMAD R58, R58, R3, R20 ;  /* 0x000000033a3a7224 */ /* 0x000fe200078e0214 */
[----:B-1----:R-:W-:Y:S06]  /*1100*/  BRA.U UP4, `(.L_x_17) ;  /* 0x0000000104607547 */ /* 0x002fec000b800000 */
[----:B------:R-:W-:Y:S02]  /*1110*/  ISETP.NE.AND P4, PT, R58, RZ, PT ;  /* 0x000000ff3a00720c */ /* 0x000fe40003f85270 */
[C---:B------:R-:W-:Y:S02]  /*1120*/  LOP3.LUT R2, R60.reuse, 0x2, RZ, 0x3c, !PT ;  /* 0x000000023c027812 */ /* 0x040fe400078e3cff */
[C---:B------:R-:W-:Y:S02]  /*1130*/  LOP3.LUT R0, R60.reuse, 0x4, RZ, 0x3c, !PT ;  /* 0x000000043c007812 */ /* 0x040fe400078e3cff */
[----:B------:R-:W-:Y:S02]  /*1140*/  ISETP.GT.U32.AND P3, PT, R60, 0x1, P4 ;  /* 0x000000013c00780c */ /* 0x000fe40002764070 */
[----:B------:R-:W-:Y:S02]  /*1150*/  ISETP.GT.U32.AND P2, PT, R2, 0x1, P4 ;  /* 0x000000010200780c */ /* 0x000fe40002744070 */
[----:B------:R-:W-:-:S02]  /*1160*/  ISETP.GT.U32.AND P1, PT, R0, 0x1, P4 ;  /* 0x000000010000780c */ /* 0x000fc40002724070 */
[----:B------:R-:W-:Y:S02]  /*1170*/  LOP3.LUT R4, R60, 0x6, RZ, 0x3c, !PT ;  /* 0x000000063c047812 */ /* 0x000fe400078e3cff */
[----:B------:R-:W-:Y:S02]  /*1180*/  SEL R2, RZ, 0x1, P3 ;  /* 0x00000001ff027807 */ /* 0x000fe40001800000 */
[----:B------:R-:W-:Y:S02]  /*1190*/  SEL R3, RZ, 0x2, P3 ;  /* 0x00000002ff037807 */ /* 0x000fe40001800000 */
[----:B------:R-:W-:Y:S02]  /*11a0*/  SEL R0, RZ, 0x4, P2 ;  /* 0x00000004ff007807 */ /* 0x000fe40001000000 */
[----:B------:R-:W-:Y:S02]  /*11b0*/  ISETP.GT.U32.AND P4, PT, R4, 0x1, P4 ;  /* 0x000000010400780c */ /* 0x000fe40002784070 */
[----:B------:R-:W-:-:S02]  /*11c0*/  IADD3 R0, PT, PT, R0, R3, R2 ;  /* 0x0000000300007210 */ /* 0x000fc40007ffe002 */
[----:B------:R-:W-:Y:S02]  /*11d0*/  SEL R4, RZ, 0x10, P1 ;  /* 0x00000010ff047807 */ /* 0x000fe40000800000 */
[----:B------:R-:W-:Y:S02]  /*11e0*/  SEL R3, RZ, 0x8, P2 ;  /* 0x00000008ff037807 */ /* 0x000fe40001000000 */
[----:B------:R-:W-:Y:S02]  /*11f0*/  SEL R2, RZ, 0x40, P4 ;  /* 0x00000040ff027807 */ /* 0x000fe40002000000 */
[----:B------:R-:W-:Y:S02]  /*1200*/  SEL R5, RZ, 0x20, P1 ;  /* 0x00000020ff057807 */ /* 0x000fe40000800000 */
[----:B------:R-:W-:Y:S01]  /*1210*/  IADD3 R4, PT, PT, R4, R0, R3 ;  /* 0x0000000004047210 */ /* 0x000fe20007ffe003 */
[----:B------:R-:W-:Y:S01]  /*1220*/  IMAD.MOV.U32 R0, RZ, RZ, 0x3 ;  /* 0x00000003ff007424 */ /* 0x000fe200078e00ff */
[----:B------:R-:W-:-:S02]  /*1230*/  LOP3.LUT R3, R60, 0xfffffffe, RZ, 0xc0, !PT ;  /* 0xfffffffe3c037812 */ /* 0x000fc400078ec0ff */
[----:B------:R-:W-:Y:S02]  /*1240*/  IADD3 R5, PT, PT, R2, R4, R5 ;  /* 0x0000000402057210 */ /* 0x000fe40007ffe005 */
[----:B------:R-:W-:Y:S02]  /*1250*/  SEL R2, RZ, 0x80, P4 ;  /* 0x00000080ff027807 */ /* 0x000fe40002000000 */
[----:B------:R-:W-:-:S03]  /*1260*/  SHF.L.U32 R0, R0, R3, RZ ;  /* 0x0000000300007219 */ /* 0x000fc600000006ff */
[----:B------:R-:W-:-:S05]  /*1270*/  IMAD.IADD R2, R5, 0x1, R2 ;  /* 0x0000000105027824 */ /* 0x000fca00078e0202 */
[----:B------:R-:W-:Y:S02]  /*1280*/  PRMT R8, R2, 0x7610, R8 ;  /* 0x0000761002087816 */ /* 0x000fe40000000008 */
.L_x_17:
[----:B------:R-:W-:Y:S05]  /*1290*/  @!P0 BRA `(.L_x_18) ;  /* 0x0000000000b88947 */ /* 0x000fea0003800000 */
[----:B------:R-:W1:Y:S01]  /*12a0*/  LDC.64 R4, c[0x0][0xb18] ;  /* 0x0002c600ff047b82 */ /* 0x000e620000000a00 */
[----:B------:R-:W-:-:S07]  /*12b0*/  ISETP.NE.AND P0, PT, R9, 0x1, PT ;  /* 0x000000010900780c */ /* 0x000fce0003f05270 */
[----:B------:R-:W2:Y:S08]  /*12c0*/  LDC R14, c[0x0][0xb0c] ;  /* 0x0002c300ff0e7b82 */ /* 0x000eb00000000800 */
[----:B------:R-:W3:Y:S08]  /*12d0*/  LDC R13, c[0x0][0x370] ;  /* 0x0000dc00ff0d7b82 */ /* 0x000ef00000000800 */
[----:B------:R-:W4:Y:S01]  /*12e0*/  LDC R16, c[0x0][0x374] ;  /* 0x0000dd00ff107b82 */ /* 0x000f220000000800 */
[----:B-1----:R-:W-:-:S07]  /*12f0*/  ISETP.NE.AND P1, PT, R4, 0x1, PT ;  /* 0x000000010400780c */ /* 0x002fce0003f25270 */
[----:B------:R-:W3:Y:S01]  /*1300*/  LDC.64 R6, c[0x0][0xb10] ;  /* 0x0002c400ff067b82 */ /* 0x000ee20000000a00 */
[----:B--2---:R-:W-:-:S07]  /*1310*/  ISETP.NE.AND P2, PT, R14, 0x1, PT ;  /* 0x000000010e00780c */ /* 0x004fce0003f45270 */
[----:B------:R-:W1:Y:S08]  /*1320*/  LDC R12, c[0x0][0xb20] ;  /* 0x0002c800ff0c7b82 */ /* 0x000e700000000800 */
[----:B------:R-:W2:Y:S01]  /*1330*/  LDC.64 R2, c[0x0][0xb28] ;  /* 0x0002ca00ff027b82 */ /* 0x000ea20000000a00 */
[----:B----4-:R-:W-:-:S04]  /*1340*/  IMAD.HI.U32 R15, R16, R5, RZ ;  /* 0x00000005100f7227 */ /* 0x010fc800078e00ff */
[----:B------:R-:W-:-:S04]  /*1350*/  IMAD.HI.U32 R5, R20, R5, RZ ;  /* 0x0000000514057227 */ /* 0x000fc800078e00ff */
[----:B---3--:R-:W-:-:S04]  /*1360*/  IMAD.HI.U32 R18, R13, R6, RZ ;  /* 0x000000060d127227 */ /* 0x008fc800078e00ff */
[C---:B------:R-:W-:Y:S01]  /*1370*/  IMAD.HI.U32 R22, R11.reuse, R6, RZ ;  /* 0x000000060b167227 */ /* 0x040fe200078e00ff */
[-C--:B------:R-:W-:Y:S02]  /*1380*/  @P2 SHF.R.U32.HI R13, RZ, R7.reuse, R18 ;  /* 0x00000007ff0d2219 */ /* 0x080fe40000011612 */
[-C--:B-1----:R-:W-:Y:S02]  /*1390*/  @P1 SHF.R.U32.HI R16, RZ, R12.reuse, R15 ;  /* 0x0000000cff101219 */ /* 0x082fe4000001160f */
[----:B------:R-:W-:Y:S02]  /*13a0*/  SHF.R.U32.HI R5, RZ, R12, R5 ;  /* 0x0000000cff057219 */ /* 0x000fe40000011605 */
[----:B------:R-:W-:Y:S02]  /*13b0*/  SHF.R.U32.HI R22, RZ, R7, R22 ;  /* 0x00000007ff167219 */ /* 0x000fe40000011616 */
[----:B------:R-:W-:Y:S01]  /*13c0*/  SEL R5, R20, R5, !P1 ;  /* 0x0000000514057207 */ /* 0x000fe20004800000 */
[----:B--2---:R-:W-:Y:S01]  /*13d0*/  IMAD.HI.U32 R18, R16, R2, RZ ;  /* 0x0000000210127227 */ /* 0x004fe200078e00ff */
[----:B------:R-:W-:-:S02]  /*13e0*/  SEL R21, R11, R22, !P2 ;  /* 0x000000160b157207 */ /* 0x000fc40005000000 */
[----:B------:R-:W-:Y:S01]  /*13f0*/  IADD3 R7, PT, PT, -R5, RZ, RZ ;  /* 0x000000ff05077210 */ /* 0x000fe20007ffe1ff */
[----:B------:R-:W-:Y:S01]  /*1400*/  IMAD.HI.U32 R6, R13, R2, RZ ;  /* 0x000000020d067227 */ /* 0x000fe200078e00ff */
[----:B------:R-:W-:-:S03]  /*1410*/  @P0 SHF.R.U32.HI R16, RZ, R3, R18 ;  /* 0x00000003ff100219 */ /* 0x000fc60000011612 */
[----:B------:R-:W-:Y:S01]  /*1420*/  IMAD R7, R4, R7, R20 ;  /* 0x0000000704077224 */ /* 0x000fe200078e0214 */
[----:B------:R-:W-:Y:S01]  /*1430*/  @P0 SHF.R.U32.HI R13, RZ, R3, R6 ;  /* 0x00000003ff0d0219 */ /* 0x000fe20000011606 */
[----:B------:R-:W-:-:S04]  /*1440*/  IMAD R16, R16, R9, RZ ;  /* 0x0000000910107224 */ /* 0x000fc800078e02ff */
[----:B------:R-:W-:Y:S01]  /*1450*/  IMAD R6, R13, R9, RZ ;  /* 0x000000090d067224 */ /* 0x000fe200078e02ff */
[----:B------:R-:W-:-:S04]  /*1460*/  ISETP.GE.AND P1, PT, R5, R16, PT ;  /* 0x000000100500720c */ /* 0x000fc80003f26270 */
[----:B------:R-:W-:Y:S01]  /*1470*/  ISETP.GE.OR P1, PT, R21, R6, P1 ;  /* 0x000000061500720c */ /* 0x000fe20000f26670 */
[----:B------:R-:W-:-:S05]  /*1480*/  IMAD.HI.U32 R6, R5, R2, RZ ;  /* 0x0000000205067227 */ /* 0x000fca00078e00ff */
[----:B------:R-:W-:-:S04]  /*1490*/  SHF.R.U32.HI R6, RZ, R3, R6 ;  /* 0x00000003ff067219 */ /* 0x000fc80000011606 */
[----:B------:R-:W-:-:S03]  /*14a0*/  SEL R6, R5, R6, !P0 ;  /* 0x0000000605067207 */ /* 0x000fc60004000000 */
[----:B------:R-:W-:Y:S01]  /*14b0*/  @!P1 IMAD.HI.U32 R12, R21, R2, RZ ;  /* 0x00000002150c9227 */ /* 0x000fe200078e00ff */
[----:B------:R-:W-:-:S04]  /*14c0*/  IADD3 R2, PT, PT, -R6, RZ, RZ ;  /* 0x000000ff06027210 */ /* 0x000fc80007ffe1ff */
[----:B------:R-:W-:Y:S01]  /*14d0*/  @!P1 SHF.R.U32.HI R12, RZ, R3, R12 ;  /* 0x00000003ff0c9219 */ /* 0x000fe2000001160c */
[----:B------:R-:W-:-:S03]  /*14e0*/  IMAD R2, R9, R2, R5 ;  /* 0x0000000209027224 */ /* 0x000fc600078e0205 */
[----:B------:R-:W-:-:S05]  /*14f0*/  @!P1 SEL R3, R21, R12, !P0 ;  /* 0x0000000c15039207 */ /* 0x000fca0004000000 */
[--C-:B------:R-:W-:Y:S02]  /*1500*/  @!P1 IMAD.IADD R6, R6, 0x1, -R3.reuse ;  /* 0x0000000106069824 */ /* 0x100fe400078e0a03 */
[----:B------:R-:W-:Y:S01]  /*1510*/  @!P1 IMAD R3, R2, R13, R3 ;  /* 0x0000000d02039224 */ /* 0x000fe200078e0203 */
[----:B------:R-:W-:Y:S01]  /*1520*/  IADD3 R2, PT, PT, -R21, RZ, RZ ;  /* 0x000000ff15027210 */ /* 0x000fe20007ffe1ff */
[----:B------:R-:W-:Y:S02]  /*1530*/  @!P1 IMAD R5, R6, R9, R21 ;  /* 0x0000000906059224 */ /* 0x000fe400078e0215 */
[----:B------:R-:W-:Y:S02]  /*1540*/  @!P1 IMAD.MOV.U32 R21, RZ, RZ, R3 ;  /* 0x000000ffff159224 */ /* 0x000fe400078e0003 */
[----:B------:R-:W-:Y:S02]  /*1550*/  IMAD R2, R14, R2, R11 ;  /* 0x000000020e027224 */ /* 0x000fe400078e020b */
[----:B------:R-:W-:-:S02]  /*1560*/  IMAD R20, R5, R4, R7 ;  /* 0x0000000405147224 */ /* 0x000fc400078e0207 */
[----:B------:R-:W-:Y:S02]  /*1570*/  IMAD R21, R21, R14, R2 ;  /* 0x0000000e15157224 */ /* 0x000fe400078e0202 */
.L_x_18:
[----:B------:R-:W-:Y:S05]  /*1580*/  BRA.U UP0, `(.L_x_19) ;  /* 0x0000000100407547 */ /* 0x000fea000b800000 */
[----:B------:R-:W1:Y:S08]  /*1590*/  LDC.64 R4, c[0x0][0xb10] ;  /* 0x0002c400ff047b82 */ /* 0x000e700000000a00 */
[----:B------:R-:W2:Y:S08]  /*15a0*/  LDC.64 R2, c[0x0][0xb18] ;  /* 0x0002c600ff027b82 */ /* 0x000eb00000000a00 */
[----:B------:R-:W3:Y:S08]  /*15b0*/  LDC R6, c[0x0][0xb20] ;  /* 0x0002c800ff067b82 */ /* 0x000ef00000000800 */
[----:B------:R-:W4:Y:S01]  /*15c0*/  LDC R12, c[0x0][0xb0c] ;  /* 0x0002c300ff0c7b82 */ /* 0x000f220000000800 */
[----:B-1----:R-:W-:-:S05]  /*15d0*/  IMAD.HI.U32 R4, R21, R4, RZ ;  /* 0x0000000415047227 */ /* 0x002fca00078e00ff */
[----:B------:R-:W-:Y:S01]  /*15e0*/  SHF.R.U32.HI R4, RZ, R5, R4 ;  /* 0x00000005ff047219 */ /* 0x000fe20000011604 */
[----:B--2---:R-:W-:Y:S01]  /*15f0*/  IMAD.HI.U32 R3, R20, R3, RZ ;  /* 0x0000000314037227 */ /* 0x004fe200078e00ff */
[----:B------:R-:W-:-:S04]  /*1600*/  ISETP.NE.AND P0, PT, R2, 0x1, PT ;  /* 0x000000010200780c */ /* 0x000fc80003f05270 */
[----:B---3--:R-:W-:-:S04]  /*1610*/  SHF.R.U32.HI R3, RZ, R6, R3 ;  /* 0x00000006ff037219 */ /* 0x008fc80000011603 */
[----:B------:R-:W-:Y:S02]  /*1620*/  SEL R3, R20, R3, !P0 ;  /* 0x0000000314037207 */ /* 0x000fe40004000000 */
[----:B----4-:R-:W-:-:S04]  /*1630*/  ISETP.NE.AND P1, PT, R12, 0x1, PT ;  /* 0x000000010c00780c */ /* 0x010fc80003f25270 */
[----:B------:R-:W-:-:S05]  /*1640*/  SEL R6, R21, R4, !P1 ;  /* 0x0000000415067207 */ /* 0x000fca0004800000 */
[----:B------:R-:W-:Y:S02]  /*1650*/  IMAD.IADD R4, R3, 0x1, -R6 ;  /* 0x0000000103047824 */ /* 0x000fe400078e0a06 */
[----:B------:R-:W-:Y:S02]  /*1660*/  IMAD.IADD R3, R6, 0x1, -R3 ;  /* 0x0000000106037824 */ /* 0x000fe400078e0a03 */
[----:B------:R-:W-:Y:S02]  /*1670*/  IMAD R21, R4, R12, R21 ;  /* 0x0000000c04157224 */ /* 0x000fe400078e0215 */
[----:B------:R-:W-:Y:S02]  /*1680*/  IMAD R20, R3, R2, R20 ;  /* 0x0000000203147224 */ /* 0x000fe400078e0214 */
.L_x_19:
[----:B------:R-:W-:Y:S05]  /*1690*/  BRA.U !UP2, `(.L_x_20) ;  /* 0x000000010a0c7547 */ /* 0x000fea000b800000 */
[----:B------:R-:W-:Y:S01]  /*16a0*/  UCGABAR_WAIT ;  /* 0x0000000000007dc7 */ /* 0x000fe20008000000 */
[----:B------:R-:W-:Y:S01]  /*16b0*/  CCTL.IVALL ;  /* 0x00000000ff00798f */ /* 0x000fe20002000000 */
[----:B------:R-:W-:Y:S05]  /*16c0*/  BRA `(.L_x_21) ;  /* 0x0000000000047947 */ /* 0x000fea0003800000 */
.L_x_20:
[----:B------:R-:W-:Y:S06]  /*16d0*/  BAR.SYNC.DEFER_BLOCKING 0x0 ;  /* 0x0000000000007b1d */ /* 0x000fec0000010000 */
.L_x_21:
[----:B------:R-:W-:Y:S05]  /*16e0*/  BRA.U UP3, `(.L_x_22) ;  /* 0x00000011037c7547 */ /* 0x000fea000b800000 */
[----:B------:R-:W1:Y:S01]  /*16f0*/  LDCU UR13, c[0x0][0x38c] ;  /* 0x00007180ff0d77ac */ /* 0x000e620008000800 */
[----:B------:R-:W2:Y:S01]  /*1700*/  LDC R9, c[0x0][0x370] ;  /* 0x0000dc00ff097b82 */ /* 0x000ea20000000800 */
[----:B------:R-:W-:Y:S01]  /*1710*/  IMAD.SHL.U32 R16, R11, 0x40, RZ ;  /* 0x000000400b107824 */ /* 0x000fe200078e00ff */
[----:B------:R-:W-:Y:S01]  /*1720*/  PLOP3.LUT P1, PT, PT, PT, UP5, 0x80, 0x8 ;  /* 0x000000000008781c */ /* 0x000fe20003f2f058 */
[----:B------:R-:W-:Y:S01]  /*1730*/  HFMA2 R12, -RZ, RZ, 0, 0 ;  /* 0x00000000ff0c7431 */ /* 0x000fe200000001ff */
[----:B------:R-:W-:Y:S01]  /*1740*/  UISETP.NE.AND UP1, UPT, UR10, URZ, UPT ;  /* 0x000000ff0a00728c */ /* 0x000fe2000bf25270 */
[----:B------:R-:W-:Y:S01]  /*1750*/  ISETP.NE.AND P4, PT, R10, RZ, P5 ;  /* 0x000000ff0a00720c */ /* 0x000fe20002f85270 */
[----:B------:R-:W-:Y:S01]  /*1760*/  IMAD.MOV.U32 R15, RZ, RZ, 0x1 ;  /* 0x00000001ff0f7424 */ /* 0x000fe200078e00ff */
[----:B------:R-:W-:Y:S01]  /*1770*/  PLOP3.LUT P1, PT, P1, PT, PT, 0x8, 0x80 ;  /* 0x000000000080781c */ /* 0x000fe20000f2e170 */
[----:B------:R-:W3:Y:S01]  /*1780*/  LDC R0, c[0x0][0x374] ;  /* 0x0000dd00ff007b82 */ /* 0x000ee20000000800 */
[----:B------:R-:W-:Y:S01]  /*1790*/  IMAD.MOV.U32 R14, RZ, RZ, RZ ;  /* 0x000000ffff0e7224 */ /* 0x000fe200078e00ff */
[----:B------:R-:W-:Y:S01]  /*17a0*/  MOV R8, 0x1 ;  /* 0x0000000100087802 */ /* 0x000fe20000000f00 */
[----:B------:R-:W-:Y:S01]  /*17b0*/  IMAD.MOV.U32 R10, RZ, RZ, RZ ;  /* 0x000000ffff0a7224 */ /* 0x000fe200078e00ff */
[----:B------:R-:W-:Y:S01]  /*17c0*/  LOP3.LUT R16, R16, 0x40, RZ, 0xc0, !PT ;  /* 0x0000004010107812 */ /* 0x000fe200078ec0ff */
[----:B------:R-:W4:Y:S01]  /*17d0*/  LDCU.64 UR22, c[0x0][0x348] ;  /* 0x00006900ff1677ac */ /* 0x000f220008000a00 */
[----:B-1----:R-:W-:-:S02]  /*17e0*/  UIADD3 UR8, UPT, UPT, UR13, 0x3f, URZ ;  /* 0x0000003f0d087890 */ /* 0x002fc4000fffe0ff */
[----:B------:R-:W-:Y:S02]  /*17f0*/  USEL UR25, UR6, 0x2, UP1 ;  /* 0x0000000206197887 */ /* 0x000fe40008800000 */
[----:B------:R-:W-:Y:S01]  /*1800*/  USHF.R.S32.HI UR15, URZ, 0x1f, UR8 ;  /* 0x0000001fff0f7899 */ /* 0x000fe20008011408 */
[----:B------:R-:W-:-:S03]  /*1810*/  UMOV UR26, URZ ;  /* 0x000000ff001a7c82 */ /* 0x000fc60008000000 */
[----:B------:R-:W-:Y:S02]  /*1820*/  ULEA.HI UR15, UR15, UR8, URZ, 0x6 ;  /* 0x000000080f0f7291 */ /* 0x000fe4000f8f30ff */
[----:B------:R-:W-:Y:S02]  /*1830*/  UIADD3 UR8, UPT, UPT, UR13, -0x1, URZ ;  /* 0xffffffff0d087890 */ /* 0x000fe4000fffe0ff */
[----:B------:R-:W-:Y:S02]  /*1840*/  USHF.R.S32.HI UR15, URZ, 0x6, UR15 ;  /* 0x00000006ff0f7899 */ /* 0x000fe4000801140f */
[----:B------:R-:W-:Y:S02]  /*1850*/  UISETP.GE.U32.AND UP2, UPT, UR8, -0x7f, UPT ;  /* 0xffffff810800788c */ /* 0x000fe4000bf46070 */
[----:B------:R-:W-:Y:S02]  /*1860*/  UISETP.LT.U32.AND UP0, UPT, UR15, 0x2, UPT ;  /* 0x000000020f00788c */ /* 0x000fe4000bf01070 */
[----:B------:R-:W-:-:S02]  /*1870*/  UIADD3 UR13, UPT, UPT, UR13, 0x7e, URZ ;  /* 0x0000007e0d0d7890 */ /* 0x000fc4000fffe0ff */
[----:B------:R-:W-:-:S04]  /*1880*/  USEL UR14, UR15, 0x2, UP0 ;  /* 0x000000020f0e7887 */ /* 0x000fc80008000000 */
[----:B------:R-:W-:Y:S02]  /*1890*/  UIADD3 UR24, UPT, UPT, UR14, -0x1, URZ ;  /* 0xffffffff0e187890 */ /* 0x000fe4000fffe0ff */
[----:B------:R-:W-:Y:S02]  /*18a0*/  @UP2 UIADD3 UR24, UPT, UPT, UR14, URZ, URZ ;  /* 0x000000ff0e182290 */ /* 0x000fe4000fffe0ff */
[----:B------:R-:W-:Y:S02]  /*18b0*/  UIADD3 UR27, UPT, UPT, UR15, -UR14, URZ ;  /* 0x8000000e0f1b7290 */ /* 0x000fe4000fffe0ff */
[----:B------:R-:W-:Y:S02]  /*18c0*/  UIADD3 UR21, UPT, UPT, UR24, 0x1, URZ ;  /* 0x0000000118157890 */ /* 0x000fe4000fffe0ff */
[----:B--2-4-:R-:W-:-:S12]  /*18d0*/  UIADD3 UR24, UPT, UPT, -UR24, URZ, URZ ;  /* 0x000000ff18187290 */ /* 0x014fd8000fffe1ff */
.L_x_42:
[----:B------:R-:W-:Y:S01]  /*18e0*/  UISETP.NE.AND UP0, UPT, UR37, URZ, UPT ;  /* 0x000000ff2500728c */ /* 0x000fe2000bf05270 */
[----:B------:R-:W1:Y:S08]  /*18f0*/  S2UR UR37, SR_CgaCtaId ;  /* 0x00000000002579c3 */ /* 0x000e700000008800 */
[----:B------:R-:W-:Y:S05]  /*1900*/  BRA.U UP0, `(.L_x_23) ;  /* 0x0000000100347547 */ /* 0x000fea000b800000 */
[----:B------:R-:W2:Y:S01]  /*1910*/  S2R R2, SR_CgaCtaId ;  /* 0x0000000000027919 */ /* 0x000ea20000008800 */
[----:B------:R-:W-:-:S04]  /*1920*/  MOV R3, 0x400 ;  /* 0x0000040000037802 */ /* 0x000fc80000000f00 */
[----:B--2---:R-:W-:Y:S02]  /*1930*/  LEA R3, R2, R3, 0x18 ;  /* 0x0000000302037211 */ /* 0x004fe400078ec0ff */
[----:B------:R-:W-:-:S03]  /*1940*/  SHF.L.U32 R2, R8, 0x1f, RZ ;  /* 0x0000001f08027819 */ /* 0x000fc600000006ff */
[----:B------:R-:W-:-:S04]  /*1950*/  IMAD R3, R10, 0x8, R3 ;  /* 0x000000080a037824 */ /* 0x000fc800078e0203 */
[----:B------:R-:W2:Y:S02]  /*1960*/  SYNCS.PHASECHK.TRANS64.TRYWAIT P0, [R3+URZ+0xe0], R2 ;  /* 0x0000e002030075a7 */ /* 0x000ea400080011ff */
[----:B--2---:R-:W-:Y:S05]  /*1970*/  @!P0 BRA `(.L_x_24) ;  /* 0x0000006c00d08947 */ /* 0x004fea0003800000 */
.L_x_147:
[----:B------:R-:W-:Y:S01]  /*1980*/  VIADD R10, R10, 0x1 ;  /* 0x000000010a0a7836 */ /* 0x000fe20000000000 */
[----:B------:R2:W-:Y:S04]  /*1990*/  SYNCS.ARRIVE.TRANS64.A1T0 RZ, [R3+URZ+0xd0], RZ ;  /* 0x0000d0ff03ff79a7 */ /* 0x0005e800081000ff */
[----:B------:R-:W-:-:S04]  /*19a0*/  ISETP.NE.AND P0, PT, R10, 0x2, PT ;  /* 0x000000020a00780c */ /* 0x000fc80003f05270 */
[----:B------:R-:W-:Y:S02]  /*19b0*/  SEL R10, R10, RZ, P0 ;  /* 0x000000ff0a0a7207 */ /* 0x000fe40000000000 */
[----:B--2---:R-:W-:-:S04]  /*19c0*/  SEL R3, RZ, 0x1, P0 ;  /* 0x00000001ff037807 */ /* 0x004fc80000000000 */
[----:B------:R-:W-:-:S07]  /*19d0*/  LOP3.LUT R8, R8, R3, RZ, 0x3c, !PT ;  /* 0x0000000308087212 */ /* 0x000fce00078e3cff */
.L_x_23:
[----:B------:R-:W-:Y:S01]  /*19e0*/  UMOV UR6, 0x400 ;  /* 0x0000040000067882 */ /* 0x000fe20000000000 */
[----:B------:R-:W-:Y:S01]  /*19f0*/  LEA.HI R3, R21, R21, RZ, 0x1 ;  /* 0x0000001515037211 */ /* 0x000fe200078f08ff */
[----:B-1----:R-:W-:Y:S01]  /*1a00*/  ULEA UR6, UR37, UR6, 0x18 ;  /* 0x0000000625067291 */ /* 0x002fe2000f8ec0ff */
[----:B------:R-:W-:Y:S01]  /*1a10*/  SHF.L.U32 R2, R15, 0x1f, RZ ;  /* 0x0000001f0f027819 */ /* 0x000fe200000006ff */
[----:B------:R-:W-:Y:S01]  /*1a20*/  UISETP.GE.U32.AND UP0, UPT, UR13, 0x7f, UPT ;  /* 0x0000007f0d00788c */ /* 0x000fe2000bf06070 */
[C---:B------:R-:W-:Y:S01]  /*1a30*/  R2UR UR9, R16.reuse ;  /* 0x00000000100972ca */ /* 0x040fe200000e0000 */
[----:B------:R-:W-:Y:S01]  /*1a40*/  ULEA UR8, UR26, UR6, 0x3 ;  /* 0x000000061a087291 */ /* 0x000fe2000f8e18ff */
[----:B------:R-:W-:Y:S01]  /*1a50*/  IMAD.SHL.U32 R3, R3, 0x40, RZ ;  /* 0x0000004003037824 */ /* 0x000fe200078e00ff */
[----:B------:R-:W-:Y:S01]  /*1a60*/  R2UR UR10, R16 ;  /* 0x00000000100a72ca */ /* 0x000fe200000e0000 */
[----:B------:R-:W-:-:S03]  /*1a70*/  UMOV UR28, URZ ;  /* 0x000000ff001c7c82 */ /* 0x000fc60008000000 */
[----:B------:R-:W-:-:S03]  /*1a80*/  R2UR UR35, R3 ;  /* 0x00000000032372ca */ /* 0x000fc600000e0000 */
[----:B------:R1:W2:Y:S01]  /*1a90*/  SYNCS.PHASECHK.TRANS64.TRYWAIT P0, [UR8+0x10], R2 ;  /* 0x00001002ff0075a7 */ /* 0x0002a20008001108 */
[----:B------:R-:W-:-:S09]  /*1aa0*/  R2UR UR8, R20 ;  /* 0x00000000140872ca */ /* 0x000fd200000e0000 */
[----:B------:R-:W-:-:S04]  /*1ab0*/  ULOP3.LUT UR35, UR9, 0xffffff80, UR35, 0xf8, !UPT ;  /* 0xffffff8009237892 */ /* 0x000fc8000f8ef823 */
[----:B------:R-:W-:Y:S01]  /*1ac0*/  ULEA UR10, UR8, UR10, 0x7 ;  /* 0x0000000a080a7291 */ /* 0x000fe2000f8e38ff */
[----:B------:R-:W-:Y:S11]  /*1ad0*/  BRA.U !UP0, `(.L_x_25) ;  /* 0x0000000108cc7547 */ /* 0x000ff6000b800000 */
[----:B------:R-:W-:Y:S01]  /*1ae0*/  UMOV UR16, UR24 ;  /* 0x0000001800107c82 */ /* 0x000fe20008000000 */
[----:B------:R-:W-:Y:S01]  /*1af0*/  UMOV UR20, UR26 ;  /* 0x0000001a00147c82 */ /* 0x000fe20008000000 */
[----:B------:R-:W-:Y:S01]  /*1b00*/  UMOV UR34, URZ ;  /* 0x000000ff00227c82 */ /* 0x000fe20008000000 */
[----:B------:R-:W-:-:S05]  /*1b10*/  UMOV UR11, UR5 ;  /* 0x00000005000b7c82 */ /* 0x000fca0008000000 */
.L_x_31:
[----:B------:R-:W-:Y:S01]  /*1b20*/  ULEA UR33, UR20, UR6, 0x3 ;  /* 0x0000000614217291 */ /* 0x000fe2000f8e18ff */
[----:B------:R-:W-:Y:S01]  /*1b30*/  @P5 MOV R3, 0x8000 ;  /* 0x0000800000035802 */ /* 0x000fe20000000f00 */
[----:B-12-4-:R-:W-:Y:S10]  /*1b40*/  @P0 BRA `(.L_x_26) ;  /* 0x00000000000c0947 */ /* 0x016ff40003800000 */
[----:B------:R-:W-:-:S04]  /*1b50*/  SHF.L.U32 R5, R15, 0x1f, RZ ;  /* 0x0000001f0f057819 */ /* 0x000fc800000006ff */
[----:B------:R-:W2:Y:S02]  /*1b60*/  SYNCS.PHASECHK.TRANS64.TRYWAIT P0, [UR33+0x10], R5 ;  /* 0x00001005ff0075a7 */ /* 0x000ea40008001121 */
[----:B--2---:R-:W-:Y:S05]  /*1b70*/  @!P0 BRA `(.L_x_27) ;  /* 0x0000006c00648947 */ /* 0x004fea0003800000 */
.L_x_26:
[----:B------:R2:W-:Y:S01]  /*1b80*/  @P5 SYNCS.ARRIVE.TRANS64 RZ, [UR33], R3 ;  /* 0x00000003ffff59a7 */ /* 0x0005e20008000021 */
[----:B------:R-:W-:Y:S02]  /*1b90*/  ULOP3.LUT UR8, UR25, 0x2, URZ, 0xfc, !UPT ;  /* 0x0000000219087892 */ /* 0x000fe4000f8efcff */
[----:B------:R-:W-:Y:S02]  /*1ba0*/  UIADD3 UR16, UPT, UPT, UR16, 0x1, URZ ;  /* 0x0000000110107890 */ /* 0x000fe4000fffe0ff */
[----:B------:R-:W-:Y:S02]  /*1bb0*/  UISETP.NE.AND UP0, UPT, UR8, 0x2, UPT ;  /* 0x000000020800788c */ /* 0x000fe4000bf05270 */
[----:B------:R-:W-:-:S07]  /*1bc0*/  UISETP.NE.AND UP2, UPT, UR16, 0x1, UPT ;  /* 0x000000011000788c */ /* 0x000fce000bf45270 */
[----:B------:R-:W-:Y:S05]  /*1bd0*/  BRA.U UP0, `(.L_x_28) ;  /* 0x0000000100047547 */ /* 0x000fea000b800000 */
[----:B------:R-:W-:Y:S05]  /*1be0*/  BPT.TRAP 0x1 ;  /* 0x000000040000795c */ /* 0x000fea0000300000 */
.L_x_28:
[----:B------:R-:W-:Y:S04]  /*1bf0*/  BSSY.RECONVERGENT B0, `(.L_x_29) ;  /* 0x0000003000007945 */ /* 0x000fe80003800200 */
[----:B------:R-:W-:Y:S05]  /*1c00*/  @!P4 BRA `(.L_x_30) ;  /* 0x000000000004c947 */ /* 0x000fea0003800000 */
[----:B------:R-:W-:Y:S05]  /*1c10*/  BPT.TRAP 0x1 ;  /* 0x000000040000795c */ /* 0x000fea0000300000 */
.L_x_30:
[----:B------:R-:W-:Y:S05]  /*1c20*/  BSYNC.RECONVERGENT B0 ;  /* 0x0000000000007941 */ /* 0x000fea0003800200 */
.L_x_29:
[----:B------:R-:W-:Y:S02]  /*1c30*/  UIADD3 UR26, UPT, UPT, UR20, 0x1, URZ ;  /* 0x00000001141a7890 */ /* 0x000fe4000fffe0ff */
[----:B------:R-:W-:Y:S02]  /*1c40*/  ULEA UR32, UR20, UR6, 0xd ;  /* 0x0000000614207291 */ /* 0x000fe4000f8e68ff */
[----:B------:R-:W-:Y:S02]  /*1c50*/  UISETP.NE.AND UP0, UPT, UR26, 0x2, UPT ;  /* 0x000000021a00788c */ /* 0x000fe4000bf05270 */
[----:B------:R-:W-:Y:S02]  /*1c60*/  UIADD3 UR38, UP1, UPT, UR22, 0x80, URZ ;  /* 0x0000008016267890 */ /* 0x000fe4000ff3e0ff */
[----:B------:R-:W-:Y:S02]  /*1c70*/  USEL UR9, URZ, 0x1, UP0 ;  /* 0x00000001ff097887 */ /* 0x000fe40008000000 */
[----:B------:R-:W-:-:S02]  /*1c80*/  USEL UR26, UR26, URZ, UP0 ;  /* 0x000000ff1a1a7287 */ /* 0x000fc40008000000 */
[----:B------:R-:W-:Y:S02]  /*1c90*/  UIADD3 UR30, UP0, UPT, UR22, 0x180, URZ ;  /* 0x00000180161e7890 */ /* 0x000fe4000ff1e0ff */
[----:B------:R-:W-:Y:S01]  /*1ca0*/  ULEA UR8, UR26, UR6, 0x3 ;  /* 0x000000061a087291 */ /* 0x000fe2000f8e18ff */
[----:B------:R-:W-:Y:S01]  /*1cb0*/  LOP3.LUT R15, R15, UR9, RZ, 0x3c, !PT ;  /* 0x000000090f0f7c12 */ /* 0x000fe2000f8e3cff */
[----:B------:R-:W-:Y:S02]  /*1cc0*/  ULOP3.LUT UR33, UR33, 0xfefffff8, URZ, 0xc0, !UPT ;  /* 0xfefffff821217892 */ /* 0x000fe4000f8ec0ff */
[----:B------:R-:W-:Y:S01]  /*1cd0*/  UIADD3.X UR39, UPT, UPT, URZ, UR23, URZ, UP1, !UPT ;  /* 0x00000017ff277290 */ /* 0x000fe20008ffe4ff */
[----:B-1----:R-:W-:Y:S01]  /*1ce0*/  SHF.L.U32 R2, R15, 0x1f, RZ ;  /* 0x0000001f0f027819 */ /* 0x002fe200000006ff */
[----:B------:R-:W-:Y:S02]  /*1cf0*/  UIADD3 UR32, UPT, UPT, UR32, 0x4300, URZ ;  /* 0x0000430020207890 */ /* 0x000fe4000fffe0ff */
[----:B------:R-:W-:Y:S01]  /*1d00*/  UIADD3.X UR31, UPT, UPT, URZ, UR23, URZ, UP0, !UPT ;  /* 0x00000017ff1f7290 */ /* 0x000fe200087fe4ff */
[----:B------:R4:W1:Y:S01]  /*1d10*/  SYNCS.PHASECHK.TRANS64.TRYWAIT P0, [UR8+0x10], R2 ;  /* 0x00001002ff0075a7 */ /* 0x0008620008001108 */
[----:B------:R-:W-:-:S02]  /*1d20*/  ULEA UR8, UR20, UR7, 0xc ;  /* 0x0000000714087291 */ /* 0x000fc4000f8e60ff */
[----:B------:R-:W-:Y:S02]  /*1d30*/  UPRMT UR17, URZ, 0x5410, UR4 ;  /* 0x00005410ff117896 */ /* 0x000fe40008000004 */
[----:B------:R-:W-:Y:S01]  /*1d40*/  ULEA UR8, UR8, UR6, 0x1 ;  /* 0x0000000608087291 */ /* 0x000fe2000f8e08ff */
[----:B------:R-:W-:Y:S01]  /*1d50*/  UMOV UR18, 0x0 ;  /* 0x0000000000127882 */ /* 0x000fe20000000000 */
[----:B------:R-:W-:Y:S02]  /*1d60*/  UMOV UR19, 0x10000000 ;  /* 0x1000000000137882 */ /* 0x000fe40000000000 */
[----:B------:R-:W-:Y:S01]  /*1d70*/  UIADD3 UR8, UPT, UPT, UR8, 0x8300, URZ ;  /* 0x0000830008087890 */ /* 0x000fe2000fffe0ff */
[----:B------:R2:W-:Y:S01]  /*1d80*/  UTMALDG.3D.2CTA [UR32], [UR38], desc[UR18] ;  /* 0x00001220260075b4 */ /* 0x0005e20008211000 */
[----:B------:R-:W-:Y:S01]  /*1d90*/  UMOV UR12, UR36 ;  /* 0x00000024000c7c82 */ /* 0x000fe20008000000 */
[----:B------:R-:W-:Y:S01]  /*1da0*/  UMOV UR9, UR33 ;  /* 0x0000002100097c82 */ /* 0x000fe20008000000 */
[----:B------:R-:W-:Y:S01]  /*1db0*/  UMOV UR28, UR21 ;  /* 0x00000015001c7c82 */ /* 0x000fe20008000000 */
[----:B------:R-:W-:-:S04]  /*1dc0*/  UMOV UR20, UR26 ;  /* 0x0000001a00147c82 */ /* 0x000fc80008000000 */
[----:B------:R3:W-:Y:S01]  /*1dd0*/  UTMALDG.3D.MULTICAST.2CTA [UR8], [UR30], UR17, desc[UR18] ;  /* 0x000012081e0073b4 */ /* 0x0007e20008211811 */
[----:B--2---:R-:W-:Y:S02]  /*1de0*/  UIADD3 UR34, UPT, UPT, UR34, 0x40, URZ ;  /* 0x0000004022227890 */ /* 0x004fe4000fffe0ff */
[----:B---3--:R-:W-:Y:S01]  /*1df0*/  UIADD3 UR11, UPT, UPT, UR11, 0x40, URZ ;  /* 0x000000400b0b7890 */ /* 0x008fe2000fffe0ff */
[----:B------:R-:W-:Y:S11]  /*1e00*/  BRA.U UP2, `(.L_x_31) ;  /* 0xfffffffd02447547 */ /* 0x000ff6000b83ffff */
.L_x_25:
[----:B------:R-:W-:Y:S01]  /*1e10*/  ULEA UR8, UR26, UR6, 0x3 ;  /* 0x000000061a087291 */ /* 0x000fe2000f8e18ff */
[----:B-1--4-:R-:W-:Y:S01]  /*1e20*/  SHF.L.U32 R2, R15, 0x1f, RZ ;  /* 0x0000001f0f027819 */ /* 0x012fe200000006ff */
[----:B------:R-:W-:Y:S01]  /*1e30*/  @!P1 SYNCS.ARRIVE.TRANS64.A1T0 RZ, [UR6+0x68], RZ ;  /* 0x000068ffffff99a7 */ /* 0x000fe20008100006 */
[----:B------:R-:W-:-:S06]  /*1e40*/  UISETP.GT.AND UP0, UPT, UR15, UR14, UPT ;  /* 0x0000000e0f00728c */ /* 0x000fcc000bf04270 */
[----:B--2---:R1:W2:Y:S03]  /*1e50*/  SYNCS.PHASECHK.TRANS64.TRYWAIT P0, [UR8+0x10], R2 ;  /* 0x00001002ff0075a7 */ /* 0x0042a60008001108 */
[----:B------:R-:W-:Y:S05]  /*1e60*/  BRA.U !UP0, `(.L_x_32) ;  /* 0x0000000108c87547 */ /* 0x000fea000b800000 */
[----:B------:R-:W-:Y:S01]  /*1e70*/  UIADD3 UR30, UPT, UPT, UR27, UR28, URZ ;  /* 0x0000001c1b1e7290 */ /* 0x000fe2000fffe0ff */
[----:B------:R-:W-:-:S11]  /*1e80*/  UMOV UR31, UR26 ;  /* 0x0000001a001f7c82 */ /* 0x000fd60008000000 */
.L_x_38:
[----:B------:R-:W-:Y:S01]  /*1e90*/  ULEA UR17, UR31, UR6, 0x3 ;  /* 0x000000061f117291 */ /* 0x000fe2000f8e18ff */
[----:B--2---:R-:W-:Y:S01]  /*1ea0*/  @P5 MOV R3, 0x8000 ;  /* 0x0000800000035802 */ /* 0x004fe20000000f00 */
[----:B-12---:R-:W-:Y:S10]  /*1eb0*/  @P0 BRA `(.L_x_33) ;  /* 0x00000000000c0947 */ /* 0x006ff40003800000 */
[----:B------:R-:W-:-:S04]  /*1ec0*/  SHF.L.U32 R5, R15, 0x1f, RZ ;  /* 0x0000001f0f057819 */ /* 0x000fc800000006ff */
[----:B------:R-:W2:Y:S02]  /*1ed0*/  SYNCS.PHASECHK.TRANS64.TRYWAIT P0, [UR17+0x10], R5 ;  /* 0x00001005ff0075a7 */ /* 0x000ea40008001111 */
[----:B--2---:R-:W-:Y:S05]  /*1ee0*/  @!P0 BRA `(.L_x_34) ;  /* 0x0000006800a08947 */ /* 0x004fea0003800000 */
.L_x_33:
[----:B------:R2:W-:Y:S01]  /*1ef0*/  @P5 SYNCS.ARRIVE.TRANS64 RZ, [UR17], R3 ;  /* 0x00000003ffff59a7 */ /* 0x0005e20008000011 */
[----:B------:R-:W-:-:S04]  /*1f00*/  ULOP3.LUT UR8, UR25, 0x2, URZ, 0xfc, !UPT ;  /* 0x0000000219087892 */ /* 0x000fc8000f8efcff */
[----:B------:R-:W-:-:S09]  /*1f10*/  UISETP.NE.AND UP0, UPT, UR8, 0x2, UPT ;  /* 0x000000020800788c */ /* 0x000fd2000bf05270 */
[----:B------:R-:W-:Y:S05]  /*1f20*/  BRA.U UP0, `(.L_x_35) ;  /* 0x0000000100047547 */ /* 0x000fea000b800000 */
[----:B------:R-:W-:Y:S05]  /*1f30*/  BPT.TRAP 0x1 ;  /* 0x000000040000795c */ /* 0x000fea0000300000 */
.L_x_35:
[----:B------:R-:W-:Y:S04]  /*1f40*/  BSSY.RECONVERGENT B0, `(.L_x_36) ;  /* 0x0000003000007945 */ /* 0x000fe80003800200 */
[----:B------:R-:W-:Y:S05]  /*1f50*/  @!P4 BRA `(.L_x_37) ;  /* 0x000000000004c947 */ /* 0x000fea0003800000 */
[----:B------:R-:W-:Y:S05]  /*1f60*/  BPT.TRAP 0x1 ;  /* 0x000000040000795c */ /* 0x000fea0000300000 */
.L_x_37:
[----:B------:R-:W-:Y:S05]  /*1f70*/  BSYNC.RECONVERGENT B0 ;  /* 0x0000000000007941 */ /* 0x000fea0003800200 */
.L_x_36:
        /* <DEDUP_REMOVED lines=9> */
[----:B------:R-:W-:Y:S02]  /*2010*/  USHF.L.U32 UR18, UR28, 0x6, URZ ;  /* 0x000000061c127899 */ /* 0x000fe400080006ff */
[----:B------:R-:W-:Y:S01]  /*2020*/  ULOP3.LUT UR17, UR17, 0xfefffff8, URZ, 0xc0, !UPT ;  /* 0xfefffff811117892 */ /* 0x000fe2000f8ec0ff */
[----:B-1----:R-:W-:Y:S01]  /*2030*/  SHF.L.U32 R2, R15, 0x1f, RZ ;  /* 0x0000001f0f027819 */ /* 0x002fe200000006ff */
[----:B------:R-:W-:Y:S02]  /*2040*/  UIADD3.X UR41, UPT, UPT, URZ, UR23, URZ, UP1, !UPT ;  /* 0x00000017ff297290 */ /* 0x000fe40008ffe4ff */
[----:B------:R-:W-:Y:S01]  /*2050*/  UIADD3 UR16, UPT, UPT, UR16, 0x4300, URZ ;  /* 0x0000430010107890 */ /* 0x000fe2000fffe0ff */
[----:B------:R4:W1:Y:S01]  /*2060*/  SYNCS.PHASECHK.TRANS64.TRYWAIT P0, [UR8+0x10], R2 ;  /* 0x00001002ff0075a7 */ /* 0x0008620008001108 */
[----:B------:R-:W-:-:S02]  /*2070*/  ULEA UR8, UR31, UR7, 0xc ;  /* 0x000000071f087291 */ /* 0x000fc4000f8e60ff */
[----:B------:R-:W-:Y:S02]  /*2080*/  UIADD3 UR11, UPT, UPT, UR5, UR18, URZ ;  /* 0x00000012050b7290 */ /* 0x000fe4000fffe0ff */
[----:B------:R-:W-:Y:S02]  /*2090*/  ULEA UR8, UR8, UR6, 0x1 ;  /* 0x0000000608087291 */ /* 0x000fe4000f8e08ff */
[----:B------:R-:W-:Y:S02]  /*20a0*/  UPRMT UR29, URZ, 0x5410, UR4 ;  /* 0x00005410ff1d7896 */ /* 0x000fe40008000004 */
[----:B------:R-:W-:Y:S02]  /*20b0*/  UIADD3 UR8, UPT, UPT, UR8, 0x8300, URZ ;  /* 0x0000830008087890 */ /* 0x000fe4000fffe0ff */
[----:B------:R-:W-:Y:S01]  /*20c0*/  UIADD3.X UR39, UPT, UPT, URZ, UR23, URZ, UP0, !UPT ;  /* 0x00000017ff277290 */ /* 0x000fe200087fe4ff */
[----:B------:R-:W-:Y:S01]  /*20d0*/  UMOV UR32, 0x0 ;  /* 0x0000000000207882 */ /* 0x000fe20000000000 */
[----:B------:R-:W-:Y:S01]  /*20e0*/  UMOV UR33, 0x10000000 ;  /* 0x1000000000217882 */ /* 0x000fe20000000000 */
[----:B------:R-:W-:Y:S01]  /*20f0*/  UMOV UR19, UR35 ;  /* 0x0000002300137c82 */ /* 0x000fe20008000000 */
[----:B------:R-:W-:Y:S01]  /*2100*/  UMOV UR20, UR36 ;  /* 0x0000002400147c82 */ /* 0x000fe20008000000 */
[----:B------:R-:W-:Y:S01]  /*2110*/  UMOV UR12, UR36 ;  /* 0x00000024000c7c82 */ /* 0x000fe20008000000 */
[----:B------:R-:W-:Y:S01]  /*2120*/  UMOV UR9, UR17 ;  /* 0x0000001100097c82 */ /* 0x000fe20008000000 */
[----:B------:R4:W-:Y:S01]  /*2130*/  UTMALDG.3D.2CTA [UR16], [UR40], desc[UR32] ;  /* 0x00002010280075b4 */ /* 0x0009e20008211000 */
[----:B------:R-:W-:Y:S01]  /*2140*/  UIADD3 UR28, UPT, UPT, UR28, 0x1, URZ ;  /* 0x000000011c1c7890 */ /* 0x000fe2000fffe0ff */
[----:B------:R-:W-:-:S03]  /*2150*/  UMOV UR31, UR26 ;  /* 0x0000001a001f7c82 */ /* 0x000fc60008000000 */
[----:B------:R-:W-:Y:S01]  /*2160*/  UISETP.NE.AND UP0, UPT, UR28, UR30, UPT ;  /* 0x0000001e1c00728c */ /* 0x000fe2000bf05270 */
[----:B------:R4:W-:Y:S08]  /*2170*/  UTMALDG.3D.MULTICAST.2CTA [UR8], [UR38], UR29, desc[UR32] ;  /* 0x00002008260073b4 */ /* 0x0009f0000821181d */
[----:B----4-:R-:W-:Y:S05]  /*2180*/  BRA.U UP0, `(.L_x_38) ;  /* 0xfffffffd00407547 */ /* 0x010fea000b83ffff */
.L_x_32:
[----:B-1----:R-:W-:Y:S01]  /*2190*/  LEA R2, R14, UR6, 0x3 ;  /* 0x000000060e027c11 */ /* 0x002fe2000f8e18ff */
[----:B------:R-:W-:Y:S01]  /*21a0*/  NOP ;  /* 0x0000000000007918 */ /* 0x000fe20000000000 */
[----:B--2---:R-:W-:Y:S02]  /*21b0*/  SHF.L.U32 R3, R12, 0x1f, RZ ;  /* 0x0000001f0c037819 */ /* 0x004fe400000006ff */
[----:B------:R-:W-:Y:S02]  /*21c0*/  LEA R4, R14, UR6, 0x4 ;  /* 0x000000060e047c11 */ /* 0x000fe4000f8e20ff */
[----:B------:R-:W1:Y:S02]  /*21d0*/  SYNCS.PHASECHK.TRANS64.TRYWAIT P0, [R2+URZ+0x70], R3 ;  /* 0x00007003020075a7 */ /* 0x000e6400080011ff */
[----:B-1----:R-:W-:Y:S05]  /*21e0*/  @!P0 BRA `(.L_x_39) ;  /* 0x0000006400f88947 */ /* 0x002fea0003800000 */
.L_x_150:
[----:B------:R-:W2:Y:S01]  /*21f0*/  LDS.128 R4, [R4+0x100] ;  /* 0x0001000004047984 */ /* 0x000ea20000000c00 */
[----:B------:R-:W-:Y:S01]  /*2200*/  ISETP.GE.AND P0, PT, R26, 0x1, PT ;  /* 0x000000011a00780c */ /* 0x000fe20003f06270 */
[----:B-1----:R-:W-:Y:S01]  /*2210*/  VIADD R2, R2, 0x80 ;  /* 0x0000008002027836 */ /* 0x002fe20000000000 */
[----:B------:R-:W-:Y:S01]  /*2220*/  @!PT LDS RZ, [RZ] ;  /* 0x00000000fffff984 */ /* 0x000fe20000000800 */
[----:B------:R-:W-:Y:S01]  /*2230*/  @!PT LDS RZ, [RZ] ;  /* 0x00000000fffff984 */ /* 0x000fe20000000800 */
[----:B------:R-:W-:Y:S01]  /*2240*/  @!PT LDS RZ, [RZ] ;  /* 0x00000000fffff984 */ /* 0x000fe20000000800 */
[----:B------:R-:W-:Y:S01]  /*2250*/  @!PT LDS RZ, [RZ] ;  /* 0x00000000fffff984 */ /* 0x000fe20000000800 */
[----:B------:R1:W-:Y:S06]  /*2260*/  MEMBAR.ALL.CTA ;  /* 0x0000000000007992 */ /* 0x0003ec0000008000 */
[----:B-1----:R-:W1:Y:S01]  /*2270*/  FENCE.VIEW.ASYNC.S ;  /* 0x00000000000073c6 */ /* 0x002e620000000000 */
[----:B------:R-:W-:-:S04]  /*2280*/  PRMT R2, RZ, 0x654, R2 ;  /* 0x00000654ff027816 */ /* 0x000fc80000000002 */
[----:B-1----:R1:W-:Y:S01]  /*2290*/  SYNCS.ARRIVE.TRANS64.RED.A1T0 RZ, [R2+URZ], RZ ;  /* 0x000000ff02ff79a7 */ /* 0x0023e200081004ff */
[----:B--2---:R-:W-:-:S13]  /*22a0*/  LOP3.LUT P2, RZ, R6, 0x1, RZ, 0xc0, !PT ;  /* 0x0000000106ff7812 */ /* 0x004fda000784c0ff */
[----:B------:R-:W-:Y:S01]  /*22b0*/  @P2 SHF.R.U32.HI R3, RZ, 0x10, R5 ;  /* 0x00000010ff032819 */ /* 0x000fe20000011605 */
[----:B------:R-:W-:Y:S01]  /*22c0*/  VOTEU.ANY UP0, P2 ;  /* 0x0000000000ff7886 */ /* 0x000fe20001000100 */
[----:B------:R-:W-:Y:S02]  /*22d0*/  @P2 MOV R13, R4 ;  /* 0x00000004000d2202 */ /* 0x000fe40000000f00 */
[----:B------:R-:W-:Y:S02]  /*22e0*/  @P2 R2UR.BROADCAST UR8, R3 ;  /* 0x00000000030822ca */ /* 0x000fe400008e0000 */
[----:B------:R-:W-:-:S11]  /*22f0*/  @P2 LOP3.LUT R11, R5, 0xffff, RZ, 0xc0, !PT ;  /* 0x0000ffff050b2812 */ /* 0x000fd600078ec0ff */
[----:B------:R-:W-:Y:S01]  /*2300*/  @UP0 UMOV UR36, UR8 ;  /* 0x0000000800240c82 */ /* 0x000fe20008000000 */
[----:B-1----:R-:W-:Y:S05]  /*2310*/  @!P0 BRA `(.L_x_40) ;  /* 0x0000000000b88947 */ /* 0x002fea0003800000 */
[----:B------:R-:W3:Y:S01]  /*2320*/  LDC.64 R4, c[0x0][0xb18] ;  /* 0x0002c600ff047b82 */ /* 0x000ee20000000a00 */
[----:B------:R-:W-:-:S07]  /*2330*/  ISETP.NE.AND P3, PT, R26, 0x1, PT ;  /* 0x000000011a00780c */ /* 0x000fce0003f65270 */
[----:B------:R-:W1:Y:S08]  /*2340*/  LDC.64 R6, c[0x0][0xb10] ;  /* 0x0002c400ff067b82 */ /* 0x000e700000000a00 */
[----:B------:R-:W2:Y:S08]  /*2350*/  LDC R17, c[0x0][0xb20] ;  /* 0x0002c800ff117b82 */ /* 0x000eb00000000800 */
[----:B------:R-:W4:Y:S01]  /*2360*/  LDC R18, c[0x0][0xb0c] ;  /* 0x0002c300ff127b82 */ /* 0x000f220000000800 */
[----:B---3--:R-:W-:Y:S01]  /*2370*/  IMAD.HI.U32 R22, R0, R5, RZ ;  /* 0x0000000500167227 */ /* 0x008fe200078e00ff */
[----:B------:R-:W-:-:S06]  /*2380*/  ISETP.NE.AND P0, PT, R4, 0x1, PT ;  /* 0x000000010400780c */ /* 0x000fcc0003f05270 */
[----:B------:R-:W3:Y:S01]  /*2390*/  LDC.64 R2, c[0x0][0xb28] ;  /* 0x0002ca00ff027b82 */ /* 0x000ee20000000a00 */
[----:B-1----:R-:W-:-:S04]  /*23a0*/  IMAD.HI.U32 R20, R9, R6, RZ ;  /* 0x0000000609147227 */ /* 0x002fc800078e00ff */
[----:B------:R-:W-:Y:S01]  /*23b0*/  IMAD.HI.U32 R24, R13, R6, RZ ;  /* 0x000000060d187227 */ /* 0x000fe200078e00ff */
[----:B------:R-:W-:Y:S02]  /*23c0*/  SHF.R.U32.HI R20, RZ, R7, R20 ;  /* 0x00000007ff147219 */ /* 0x000fe40000011614 */
[----:B--2---:R-:W-:Y:S01]  /*23d0*/  SHF.R.U32.HI R19, RZ, R17, R22 ;  /* 0x00000011ff137219 */ /* 0x004fe20000011616 */
[----:B------:R-:W-:Y:S01]  /*23e0*/  IMAD.HI.U32 R22, R11, R5, RZ ;  /* 0x000000050b167227 */ /* 0x000fe200078e00ff */
[----:B------:R-:W-:Y:S02]  /*23f0*/  SHF.R.U32.HI R24, RZ, R7, R24 ;  /* 0x00000007ff187219 */ /* 0x000fe40000011618 */
[----:B------:R-:W-:Y:S02]  /*2400*/  SEL R19, R0, R19, !P0 ;  /* 0x0000001300137207 */ /* 0x000fe40004000000 */
[----:B------:R-:W-:Y:S02]  /*2410*/  SHF.R.U32.HI R22, RZ, R17, R22 ;  /* 0x00000011ff167219 */ /* 0x000fe40000011616 */
[----:B----4-:R-:W-:-:S02]  /*2420*/  ISETP.NE.AND P1, PT, R18, 0x1, PT ;  /* 0x000000011200780c */ /* 0x010fc40003f25270 */
[----:B------:R-:W-:Y:S02]  /*2430*/  SEL R5, R11, R22, !P0 ;  /* 0x000000160b057207 */ /* 0x000fe40004000000 */
[----:B------:R-:W-:Y:S02]  /*2440*/  SEL R21, R9, R20, !P1 ;  /* 0x0000001409157207 */ /* 0x000fe40004800000 */
[----:B------:R-:W-:Y:S01]  /*2450*/  SEL R7, R13, R24, !P1 ;  /* 0x000000180d077207 */ /* 0x000fe20004800000 */
[----:B---3--:R-:W-:Y:S01]  /*2460*/  IMAD.HI.U32 R20, R19, R2, RZ ;  /* 0x0000000213147227 */ /* 0x008fe200078e00ff */
[----:B------:R-:W-:-:S03]  /*2470*/  IADD3 R17, PT, PT, -R5, RZ, RZ ;  /* 0x000000ff05117210 */ /* 0x000fc60007ffe1ff */
        /* <DEDUP_REMOVED lines=11> */
[----:B------:R-:W-:-:S04]  /*2530*/  @!P0 IMAD.HI.U32 R20, R7, R2, RZ ;  /* 0x0000000207148227 */ /* 0x000fc800078e00ff */
[----:B------:R-:W-:Y:S01]  /*2540*/  IMAD.MOV R2, RZ, RZ, -R6 ;  /* 0x000000ffff027224 */ /* 0x000fe200078e0a06 */
[----:B------:R-:W-:-:S03]  /*2550*/  @!P0 SHF.R.U32.HI R20, RZ, R3, R20 ;  /* 0x00000003ff148219 */ /* 0x000fc60000011614 */
[----:B------:R-:W-:Y:S01]  /*2560*/  IMAD R2, R26, R2, R5 ;  /* 0x000000021a027224 */ /* 0x000fe200078e0205 */
        /* <DEDUP_REMOVED lines=9> */
.L_x_40:
[----:B------:R-:W1:Y:S02]  /*2600*/  LDCU UR8, c[0x0][0xb30] ;  /* 0x00016600ff0877ac */ /* 0x000e640008000800 */
[----:B-1----:R-:W-:-:S09]  /*2610*/  UISETP.NE.AND UP0, UPT, UR8, 0x1, UPT ;  /* 0x000000010800788c */ /* 0x002fd2000bf05270 */
[----:B------:R-:W-:Y:S05]  /*2620*/  BRA.U UP0, `(.L_x_41) ;  /* 0x0000000100407547 */ /* 0x000fea000b800000 */
[----:B------:R-:W1:Y:S08]  /*2630*/  LDC.64 R4, c[0x0][0xb10] ;  /* 0x0002c400ff047b82 */ /* 0x000e700000000a00 */
[----:B------:R-:W2:Y:S08]  /*2640*/  LDC.64 R2, c[0x0][0xb18] ;  /* 0x0002c600ff027b82 */ /* 0x000eb00000000a00 */
[----:B------:R-:W4:Y:S08]  /*2650*/  LDC R6, c[0x0][0xb20] ;  /* 0x0002c800ff067b82 */ /* 0x000f300000000800 */
[----:B------:R-:W3:Y:S01]  /*2660*/  LDC R18, c[0x0][0xb0c] ;  /* 0x0002c300ff127b82 */ /* 0x000ee20000000800 */
[----:B-1----:R-:W-:-:S05]  /*2670*/  IMAD.HI.U32 R4, R13, R4, RZ ;  /* 0x000000040d047227 */ /* 0x002fca00078e00ff */
[----:B------:R-:W-:Y:S01]  /*2680*/  SHF.R.U32.HI R4, RZ, R5, R4 ;  /* 0x00000005ff047219 */ /* 0x000fe20000011604 */
[----:B--2---:R-:W-:Y:S01]  /*2690*/  IMAD.HI.U32 R3, R11, R3, RZ ;  /* 0x000000030b037227 */ /* 0x004fe200078e00ff */
[----:B------:R-:W-:-:S04]  /*26a0*/  ISETP.NE.AND P0, PT, R2, 0x1, PT ;  /* 0x000000010200780c */ /* 0x000fc80003f05270 */
[----:B----4-:R-:W-:-:S04]  /*26b0*/  SHF.R.U32.HI R6, RZ, R6, R3 ;  /* 0x00000006ff067219 */ /* 0x010fc80000011603 */
[----:B------:R-:W-:Y:S02]  /*26c0*/  SEL R3, R11, R6, !P0 ;  /* 0x000000060b037207 */ /* 0x000fe40004000000 */
[----:B---3--:R-:W-:-:S04]  /*26d0*/  ISETP.NE.AND P1, PT, R18, 0x1, PT ;  /* 0x000000011200780c */ /* 0x008fc80003f25270 */
[----:B------:R-:W-:-:S05]  /*26e0*/  SEL R4, R13, R4, !P1 ;  /* 0x000000040d047207 */ /* 0x000fca0004800000 */
[----:B------:R-:W-:Y:S02]  /*26f0*/  IMAD.IADD R5, R3, 0x1, -R4 ;  /* 0x0000000103057824 */ /* 0x000fe400078e0a04 */
[----:B------:R-:W-:Y:S02]  /*2700*/  IMAD.IADD R3, R4, 0x1, -R3 ;  /* 0x0000000104037824 */ /* 0x000fe400078e0a03 */
[----:B------:R-:W-:Y:S02]  /*2710*/  IMAD R13, R5, R18, R13 ;  /* 0x00000012050d7224 */ /* 0x000fe400078e020d */
[----:B------:R-:W-:-:S07]  /*2720*/  IMAD R11, R3, R2, R11 ;  /* 0x00000002030b7224 */ /* 0x000fce00078e020b */
.L_x_41:
[----:B------:R-:W-:Y:S01]  /*2730*/  VIADD R14, R14, 0x1 ;  /* 0x000000010e0e7836 */ /* 0x000fe20000000000 */
[----:B------:R-:W-:Y:S01]  /*2740*/  PLOP3.LUT P1, PT, PT, PT, PT, 0x80, 0x8 ;  /* 0x000000000008781c */ /* 0x000fe20003f2f070 */
[----:B------:R-:W-:Y:S02]  /*2750*/  IMAD.IADD R21, R13, 0x1, R60 ;  /* 0x000000010d157824 */ /* 0x000fe400078e023c */
[----:B------:R-:W-:Y:S01]  /*2760*/  IMAD.IADD R20, R11, 0x1, R58 ;  /* 0x000000010b147824 */ /* 0x000fe200078e023a */
[----:B------:R-:W-:-:S04]  /*2770*/  ISETP.NE.AND P0, PT, R14, 0x2, PT ;  /* 0x000000020e00780c */ /* 0x000fc80003f05270 */
[----:B------:R-:W-:Y:S02]  /*2780*/  SEL R3, RZ, 0x1, P0 ;  /* 0x00000001ff037807 */ /* 0x000fe40000000000 */
[----:B------:R-:W-:Y:S02]  /*2790*/  SEL R14, R14, RZ, P0 ;  /* 0x000000ff0e0e7207 */ /* 0x000fe40000000000 */
[----:B------:R-:W-:Y:S01]  /*27a0*/  LOP3.LUT R12, R12, R3, RZ, 0x3c, !PT ;  /* 0x000000030c0c7212 */ /* 0x000fe200078e3cff */
[----:B------:R-:W-:Y:S06]  /*27b0*/  @P2 BRA `(.L_x_42) ;  /* 0xfffffff000482947 */ /* 0x000fec000383ffff */
[----:B------:R-:W-:Y:S01]  /*27c0*/  UIADD3 UR6, UPT, UPT, UR6, 0x10, URZ ;  /* 0x0000001006067890 */ /* 0x000fe2000fffe0ff */
[----:B------:R-:W-:-:S03]  /*27d0*/  SHF.L.U32 R3, R15, 0x1f, RZ ;  /* 0x0000001f0f037819 */ /* 0x000fc600000006ff */
[----:B------:R-:W-:-:S09]  /*27e0*/  ULEA UR4, UR26, UR6, 0x3 ;  /* 0x000000061a047291 */ /* 0x000fd2000f8e18ff */
[----:B------:R-:W1:Y:S02]  /*27f0*/  SYNCS.PHASECHK.TRANS64.TRYWAIT P0, [UR4], R3 ;  /* 0x00000003ff0075a7 */ /* 0x000e640008001104 */
[----:B-1----:R-:W-:Y:S05]  /*2800*/  @!P0 BRA `(.L_x_43) ;  /* 0x0000006000848947 */ /* 0x002fea0003800000 */
.L_x_152:
[----:B------:R-:W-:-:S04]  /*2810*/  UIADD3 UR5, UPT, UPT, UR26, 0x1, URZ ;  /* 0x000000011a057890 */ /* 0x000fc8000fffe0ff */
[----:B------:R-:W-:-:S04]  /*2820*/  UISETP.NE.AND UP0, UPT, UR5, 0x2, UPT ;  /* 0x000000020500788c */ /* 0x000fc8000bf05270 */
[----:B------:R-:W-:Y:S02]  /*2830*/  USEL UR4, URZ, 0x1, UP0 ;  /* 0x00000001ff047887 */ /* 0x000fe40008000000 */
[----:B------:R-:W-:-:S04]  /*2840*/  USEL UR5, UR5, URZ, UP0 ;  /* 0x000000ff05057287 */ /* 0x000fc80008000000 */
[----:B------:R-:W-:Y:S01]  /*2850*/  ULEA UR5, UR5, UR6, 0x3 ;  /* 0x0000000605057291 */ /* 0x000fe2000f8e18ff */
[----:B-1----:R-:W-:-:S04]  /*2860*/  LOP3.LUT R3, R15, UR4, RZ, 0x3c, !PT ;  /* 0x000000040f037c12 */ /* 0x002fc8000f8e3cff */
[----:B------:R-:W-:Y:S01]  /*2870*/  SHF.L.U32 R3, R3, 0x1f, RZ ;  /* 0x0000001f03037819 */ /* 0x000fe200000006ff */
[----:B---3--:R-:W-:-:S07]  /*2880*/  IMAD.U32 R0, RZ, RZ, UR5 ;  /* 0x00000005ff007e24 */ /* 0x008fce000f8e00ff */
.L_x_44:
[----:B-1----:R1:W2:Y:S02]  /*2890*/  SYNCS.PHASECHK.TRANS64.TRYWAIT P0, [R0+URZ], R3 ;  /* 0x00000003000075a7 */ /* 0x0022a400080011ff */
[----:B--2---:R-:W-:Y:S05]  /*28a0*/  @!P0 NANOSLEEP.SYNCS 0x989680 ;  /* 0x009896800000895d */ /* 0x004fea0003900000 */
[----:B------:R-:W2:Y:S02]  /*28b0*/  @!P0 SYNCS.PHASECHK.TRANS64 P0, [R0+URZ], R3 ;  /* 0x00000003000085a7 */ /* 0x000ea400080010ff */
[----:B--2---:R-:W-:Y:S05]  /*28c0*/  @P0 EXIT ;  /* 0x000000000000094d */ /* 0x004fea0003800000 */
[----:B------:R-:W-:Y:S05]  /*28d0*/  BRA `(.L_x_44) ;  /* 0xfffffffc00ec7947 */ /* 0x000fea000383ffff */
.L_x_22:
[----:B------:R-:W-:-:S04]  /*28e0*/  UISETP.NE.AND UP0, UPT, UR37, URZ, UPT ;  /* 0x000000ff2500728c */ /* 0x000fc8000bf05270 */
[----:B------:R-:W-:-:S09]  /*28f0*/  UISETP.NE.OR UP0, UPT, UR10, 0x1, UP0 ;  /* 0x000000010a00788c */ /* 0x000fd20008705670 */
[----:B------:R-:W-:Y:S05]  /*2900*/  BRA.U UP0, `(.L_x_45) ;  /* 0x00000005004c7547 */ /* 0x000fea000b800000 */
[----:B------:R-:W-:Y:S01]  /*2910*/  HFMA2 R11, -RZ, RZ, 0, 0 ;  /* 0x00000000ff0b7431 */ /* 0x000fe200000001ff */
[----:B------:R-:W-:Y:S01]  /*2920*/  ISETP.GE.U32.AND P2, PT, R10, 0x8, PT ;  /* 0x000000080a00780c */ /* 0x000fe20003f46070 */
[----:B------:R-:W-:Y:S01]  /*2930*/  IMAD.MOV.U32 R12, RZ, RZ, 0x1 ;  /* 0x00000001ff0c7424 */ /* 0x000fe200078e00ff */
[----:B------:R-:W-:Y:S01]  /*2940*/  CS2R R8, SRZ ;  /* 0x0000000000087805 */ /* 0x000fe2000001ff00 */
[----:B------:R-:W-:Y:S01]  /*2950*/  IMAD.MOV.U32 R3, RZ, RZ, RZ ;  /* 0x000000ffff037224 */ /* 0x000fe200078e00ff */
[----:B------:R-:W-:Y:S01]  /*2960*/  UMOV UR4, 0x400 ;  /* 0x0000040000047882 */ /* 0x000fe20000000000 */
[----:B------:R-:W-:Y:S01]  /*2970*/  UMOV UR6, URZ ;  /* 0x000000ff00067c82 */ /* 0x000fe20008000000 */
[----:B------:R-:W-:-:S12]  /*2980*/  ULEA UR37, UR37, UR4, 0x18 ;  /* 0x0000000425257291 */ /* 0x000fd8000f8ec0ff */
.L_x_49:
[----:B------:R-:W-:Y:S02]  /*2990*/  LEA R0, R3, UR37, 0x3 ;  /* 0x0000002503007c11 */ /* 0x000fe4000f8e18ff */
[----:B------:R-:W-:-:S03]  /*29a0*/  SHF.L.U32 R5, R8, 0x1f, RZ ;  /* 0x0000001f08057819 */ /* 0x000fc600000006ff */
[----:B------:R-:W-:Y:S01]  /*29b0*/  VIADD R4, R0, 0xe0 ;  /* 0x000000e000047836 */ /* 0x000fe20000000000 */
[----:B------:R-:W1:Y:S02]  /*29c0*/  SYNCS.PHASECHK.TRANS64.TRYWAIT P0, [R0+URZ+0xd0], R5 ;  /* 0x0000d005000075a7 */ /* 0x000e6400080011ff */
[----:B-1----:R-:W-:Y:S05]  /*29d0*/  @!P0 BRA `(.L_x_46) ;  /* 0x0000006000288947 */ /* 0x002fea0003800000 */
.L_x_153:
[----:B------:R-:W-:Y:S01]  /*29e0*/  ULEA UR5, UR6, UR37, 0x3 ;  /* 0x0000002506057291 */ /* 0x000fe2000f8e18ff */
[----:B------:R-:W-:Y:S01]  /*29f0*/  PRMT R4, RZ, 0x654, R4 ;  /* 0x00000654ff047816 */ /* 0x000fe20000000004 */
[----:B-1----:R-:W-:Y:S01]  /*2a00*/  @!P2 IMAD.MOV.U32 R5, RZ, RZ, 0x10 ;  /* 0x00000010ff05a424 */ /* 0x002fe200078e00ff */
[----:B------:R-:W-:Y:S01]  /*2a10*/  SHF.L.U32 R7, R12, 0x1f, RZ ;  /* 0x0000001f0c077819 */ /* 0x000fe200000006ff */
[----:B------:R-:W-:Y:S01]  /*2a20*/  UIADD3 UR4, UPT, UPT, UR5, 0x70, URZ ;  /* 0x0000007005047890 */ /* 0x000fe2000fffe0ff */
[----:B------:R1:W-:Y:S05]  /*2a30*/  SYNCS.ARRIVE.TRANS64.RED.A1T0 RZ, [R4+URZ], RZ ;  /* 0x000000ff04ff79a7 */ /* 0x0003ea00081004ff */
[----:B------:R-:W-:Y:S01]  /*2a40*/  IMAD.U32 R13, RZ, RZ, UR4 ;  /* 0x00000004ff0d7e24 */ /* 0x000fe2000f8e00ff */
[----:B------:R-:W2:Y:S04]  /*2a50*/  SYNCS.PHASECHK.TRANS64.TRYWAIT P0, [UR5+0x80], R7 ;  /* 0x00008007ff0075a7 */ /* 0x000ea80008001105 */
[----:B------:R-:W-:Y:S01]  /*2a60*/  PRMT R13, R10, 0x654, R13 ;  /* 0x000006540a0d7816 */ /* 0x000fe2000000000d */
[----:B-12---:R-:W-:Y:S06]  /*2a70*/  @!P0 BRA `(.L_x_47) ;  /* 0x0000006000148947 */ /* 0x006fec0003800000 */
.L_x_155:
[----:B------:R-:W-:Y:S01]  /*2a80*/  ULEA UR4, UR6, UR37, 0x4 ;  /* 0x0000002506047291 */ /* 0x000fe2000f8e20ff */
[----:B------:R-:W-:Y:S01]  /*2a90*/  SEL R2, R13, R2, !P2 ;  /* 0x000000020d027207 */ /* 0x000fe20005000000 */
[----:B------:R-:W-:Y:S01]  /*2aa0*/  UIADD3 UR5, UPT, UPT, UR5, 0x70, URZ ;  /* 0x0000007005057890 */ /* 0x000fe2000fffe0ff */
[----:B-1----:R-:W-:Y:S01]  /*2ab0*/  LEA R0, R11, UR37, 0x3 ;  /* 0x000000250b007c11 */ /* 0x002fe2000f8e18ff */
[----:B------:R-:W-:Y:S01]  /*2ac0*/  UIADD3 UR4, UPT, UPT, UR4, 0x100, URZ ;  /* 0x0000010004047890 */ /* 0x000fe2000fffe0ff */
[----:B------:R1:W-:Y:S01]  /*2ad0*/  @!P2 SYNCS.ARRIVE.TRANS64.RED RZ, [R2+URZ], R5 ;  /* 0x0000000502ffa9a7 */ /* 0x0003e200080004ff */
[----:B------:R-:W-:Y:S01]  /*2ae0*/  UIADD3 UR6, UPT, UPT, UR6, 0x1, URZ ;  /* 0x0000000106067890 */ /* 0x000fe2000fffe0ff */
[----:B------:R-:W-:-:S03]  /*2af0*/  VIADD R3, R3, 0x1 ;  /* 0x0000000103037836 */ /* 0x000fc60000000000 */
[----:B------:R-:W-:Y:S02]  /*2b00*/  UISETP.NE.AND UP0, UPT, UR6, 0x2, UPT ;  /* 0x000000020600788c */ /* 0x000fe4000bf05270 */
[----:B------:R-:W-:Y:S01]  /*2b10*/  ISETP.NE.AND P0, PT, R3, 0x2, PT ;  /* 0x000000020300780c */ /* 0x000fe20003f05270 */
[----:B------:R-:W-:Y:S06]  /*2b20*/  UGETNEXTWORKID.BROADCAST [UR4], [UR5] ;  /* 0x00000000040073ca */ /* 0x000fec0008000100 */
[----:B------:R-:W-:Y:S02]  /*2b30*/  USEL UR4, URZ, 0x1, UP0 ;  /* 0x00000001ff047887 */ /* 0x000fe40008000000 */
[----:B------:R-:W-:-:S04]  /*2b40*/  USEL UR6, UR6, URZ, UP0 ;  /* 0x000000ff06067287 */ /* 0x000fc80008000000 */
[----:B------:R-:W-:Y:S02]  /*2b50*/  LOP3.LUT R12, R12, UR4, RZ, 0x3c, !PT ;  /* 0x000000040c0c7c12 */ /* 0x000fe4000f8e3cff */
[----:B-1----:R-:W-:-:S04]  /*2b60*/  SHF.L.U32 R5, R9, 0x1f, RZ ;  /* 0x0000001f09057819 */ /* 0x002fc800000006ff */
[----:B------:R-:W1:Y:S02]  /*2b70*/  SYNCS.PHASECHK.TRANS64.TRYWAIT P1, [R0+URZ+0x70], R5 ;  /* 0x00007005000075a7 */ /* 0x000e6400080211ff */
[----:B-1----:R-:W-:Y:S05]  /*2b80*/  @!P1 BRA `(.L_x_48) ;  /* 0x0000005c00e89947 */ /* 0x002fea0003800000 */
.L_x_156:
[----:B------:R-:W-:Y:S01]  /*2b90*/  LEA R4, R11, UR37, 0x4 ;  /* 0x000000250b047c11 */ /* 0x000fe2000f8e20ff */
[----:B-1----:R-:W-:Y:S01]  /*2ba0*/  VIADD R0, R0, 0x80 ;  /* 0x0000008000007836 */ /* 0x002fe20000000000 */
[----:B------:R-:W-:Y:S01]  /*2bb0*/  SEL R3, R3, RZ, P0 ;  /* 0x000000ff03037207 */ /* 0x000fe20000000000 */
[----:B------:R-:W-:-:S03]  /*2bc0*/  VIADD R11, R11, 0x1 ;  /* 0x000000010b0b7836 */ /* 0x000fc60000000000 */
[----:B------:R-:W1:Y:S01]  /*2bd0*/  LDS.128 R4, [R4+0x100] ;  /* 0x0001000004047984 */ /* 0x000e620000000c00 */
[----:B------:R-:W-:Y:S02]  /*2be0*/  PRMT R0, RZ, 0x654, R0 ;  /* 0x00000654ff007816 */ /* 0x000fe40000000000 */
[C---:B------:R-:W-:Y:S01]  /*2bf0*/  ISETP.NE.AND P1, PT, R11.reuse, 0x2, PT ;  /* 0x000000020b00780c */ /* 0x040fe20003f25270 */
[----:B------:R-:W-:Y:S01]  /*2c00*/  @!PT LDS RZ, [RZ] ;  /* 0x00000000fffff984 */ /* 0x000fe20000000800 */
[----:B------:R-:W-:Y:S01]  /*2c10*/  @!PT LDS RZ, [RZ] ;  /* 0x00000000fffff984 */ /* 0x000fe20000000800 */
[----:B------:R-:W-:Y:S01]  /*2c20*/  @!PT LDS RZ, [RZ] ;  /* 0x00000000fffff984 */ /* 0x000fe20000000800 */
[----:B------:R-:W-:Y:S01]  /*2c30*/  @!PT LDS RZ, [RZ] ;  /* 0x00000000fffff984 */ /* 0x000fe20000000800 */
[----:B------:R2:W-:Y:S06]  /*2c40*/  MEMBAR.ALL.CTA ;  /* 0x0000000000007992 */ /* 0x0005ec0000008000 */
[----:B--2---:R-:W2:Y:S01]  /*2c50*/  FENCE.VIEW.ASYNC.S ;  /* 0x00000000000073c6 */ /* 0x004ea20000000000 */
[----:B------:R-:W-:Y:S01]  /*2c60*/  SEL R11, R11, RZ, P1 ;  /* 0x000000ff0b0b7207 */ /* 0x000fe20000800000 */
[----:B--2---:R2:W-:Y:S01]  /*2c70*/  SYNCS.ARRIVE.TRANS64.RED.A1T0 RZ, [R0+URZ], RZ ;  /* 0x000000ff00ff79a7 */ /* 0x0045e200081004ff */
[----:B-1----:R-:W-:-:S02]  /*2c80*/  LOP3.LUT P3, RZ, R6, 0x1, RZ, 0xc0, !PT ;  /* 0x0000000106ff7812 */ /* 0x002fc4000786c0ff */
[----:B------:R-:W-:-:S04]  /*2c90*/  SEL R5, RZ, 0x1, P0 ;  /* 0x00000001ff057807 */ /* 0x000fc80000000000 */
[----:B------:R-:W-:Y:S02]  /*2ca0*/  LOP3.LUT R8, R8, R5, RZ, 0x3c, !PT ;  /* 0x0000000508087212 */ /* 0x000fe400078e3cff */
[----:B--2---:R-:W-:-:S04]  /*2cb0*/  SEL R0, RZ, 0x1, P1 ;  /* 0x00000001ff007807 */ /* 0x004fc80000800000 */
[----:B------:R-:W-:Y:S01]  /*2cc0*/  LOP3.LUT R9, R9, R0, RZ, 0x3c, !PT ;  /* 0x0000000009097212 */ /* 0x000fe200078e3cff */
[----:B------:R-:W-:Y:S06]  /*2cd0*/  @P3 BRA `(.L_x_49) ;  /* 0xfffffffc002c3947 */ /* 0x000fec000383ffff */
[----:B------:R-:W-:Y:S01]  /*2ce0*/  ULEA UR5, UR6, UR37, 0x3 ;  /* 0x0000002506057291 */ /* 0x000fe2000f8e18ff */
[----:B------:R-:W-:-:S08]  /*2cf0*/  SHF.L.U32 R3, R12, 0x1f, RZ ;  /* 0x0000001f0c037819 */ /* 0x000fd000000006ff */
[----:B------:R-:W1:Y:S02]  /*2d00*/  SYNCS.PHASECHK.TRANS64 P0, [UR5+0x80], R3 ;  /* 0x00008003ff0075a7 */ /* 0x000e640008001005 */
[----:B-1----:R-:W-:Y:S05]  /*2d10*/  @P0 BRA `(.L_x_50) ;  /* 0x0000000000080947 */ /* 0x002fea0003800000 */
[----:B------:R-:W1:Y:S02]  /*2d20*/  SYNCS.PHASECHK.TRANS64.TRYWAIT P0, [UR5+0x80], R3 ;  /* 0x00008003ff0075a7 */ /* 0x000e640008001105 */
[----:B-1----:R-:W-:Y:S05]  /*2d30*/  @!P0 BRA `(.L_x_51) ;  /* 0x0000005c00908947 */ /* 0x002fea0003800000 */
.L_x_50:
[----:B------:R-:W-:-:S04]  /*2d40*/  UIADD3 UR4, UPT, UPT, UR6, 0x1, URZ ;  /* 0x0000000106047890 */ /* 0x000fc8000fffe0ff */
[----:B------:R-:W-:-:S04]  /*2d50*/  UISETP.NE.AND UP0, UPT, UR4, 0x2, UPT ;  /* 0x000000020400788c */ /* 0x000fc8000bf05270 */
[----:B------:R-:W-:Y:S02]  /*2d60*/  USEL UR7, URZ, 0x1, UP0 ;  /* 0x00000001ff077887 */ /* 0x000fe40008000000 */
[----:B------:R-:W-:-:S04]  /*2d70*/  USEL UR4, UR4, URZ, UP0 ;  /* 0x000000ff04047287 */ /* 0x000fc80008000000 */
[----:B------:R-:W-:Y:S01]  /*2d80*/  ULEA UR4, UR4, UR37, 0x3 ;  /* 0x0000002504047291 */ /* 0x000fe2000f8e18ff */
[----:B-1----:R-:W-:-:S04]  /*2d90*/  LOP3.LUT R3, R12, UR7, RZ, 0x3c, !PT ;  /* 0x000000070c037c12 */ /* 0x002fc8000f8e3cff */
[----:B------:R-:W-:-:S04]  /*2da0*/  SHF.L.U32 R0, R3, 0x1f, RZ ;  /* 0x0000001f03007819 */ /* 0x000fc800000006ff */
[----:B------:R-:W1:Y:S02]  /*2db0*/  SYNCS.PHASECHK.TRANS64 P0, [UR4+0x80], R0 ;  /* 0x00008000ff0075a7 */ /* 0x000e640008001004 */
[----:B-1----:R-:W-:Y:S05]  /*2dc0*/  @P0 EXIT ;  /* 0x000000000000094d */ /* 0x002fea0003800000 */
[----:B------:R-:W-:Y:S02]  /*2dd0*/  SHF.L.U32 R3, R3, 0x1f, RZ ;  /* 0x0000001f03037819 */ /* 0x000fe400000006ff */
[----:B------:R-:W-:-:S07]  /*2de0*/  MOV R0, UR4 ;  /* 0x0000000400007c02 */ /* 0x000fce0008000f00 */
.L_x_52:
[----:B-1----:R1:W2:Y:S02]  /*2df0*/  SYNCS.PHASECHK.TRANS64.TRYWAIT P0, [R0+URZ+0x80], R3 ;  /* 0x00008003000075a7 */ /* 0x0022a400080011ff */
[----:B--2---:R-:W-:Y:S05]  /*2e00*/  @!P0 NANOSLEEP.SYNCS 0x989680 ;  /* 0x009896800000895d */ /* 0x004fea0003900000 */
[----:B------:R-:W2:Y:S02]  /*2e10*/  @!P0 SYNCS.PHASECHK.TRANS64 P0, [R0+URZ+0x80], R3 ;  /* 0x00008003000085a7 */ /* 0x000ea400080010ff */
[----:B--2---:R-:W-:Y:S05]  /*2e20*/  @P0 EXIT ;  /* 0x000000000000094d */ /* 0x004fea0003800000 */
[----:B------:R-:W-:Y:S05]  /*2e30*/  BRA `(.L_x_52) ;  /* 0xfffffffc00ec7947 */ /* 0x000fea000383ffff */
.L_x_45:
[----:B------:R-:W-:Y:S05]  /*2e40*/  BRA.U UP4, `(.L_x_53) ;  /* 0x0000001104d47547 */ /* 0x000fea000b800000 */
[----:B------:R-:W-:Y:S01]  /*2e50*/  UMOV UR4, 0x40 ;  /* 0x0000004000047882 */ /* 0x000fe20000000000 */
[----:B------:R-:W-:Y:S01]  /*2e60*/  NOP ;  /* 0x0000000000007918 */ /* 0x000fe20000000000 */
[----:B------:R-:W-:Y:S01]  /*2e70*/  ULEA UR4, UR37, UR4, 0x18 ;  /* 0x0000000425047291 */ /* 0x000fe2000f8ec0ff */
[----:B------:R-:W-:Y:S02]  /*2e80*/  UMOV UR5, 0x400 ;  /* 0x0000040000057882 */ /* 0x000fe40000000000 */
[----:B------:R-:W-:-:S06]  /*2e90*/  ULEA UR37, UR37, UR5, 0x18 ;  /* 0x0000000525257291 */ /* 0x000fcc000f8ec0ff */
[----:B------:R-:W1:Y:S02]  /*2ea0*/  LDS.U8 R2, [UR4+0x1c] ;  /* 0x00001c04ff027984 */ /* 0x000e640008000000 */
[----:B-1----:R-:W-:-:S13]  /*2eb0*/  ISETP.NE.AND P0, PT, R2, RZ, PT ;  /* 0x000000ff0200720c */ /* 0x002fda0003f05270 */
[----:B------:R-:W-:Y:S05]  /*2ec0*/  @P0 BRA `(.L_x_54) ;  /* 0x0000000400080947 */ /* 0x000fea0003800000 */
[----:B------:R-:W-:Y:S02]  /*2ed0*/  UISETP.NE.U32.AND UP0, UPT, UR9, 0x1, UPT ;  /* 0x000000010900788c */ /* 0x000fe4000bf05070 */
[----:B------:R-:W-:-:S07]  /*2ee0*/  UIADD3 UR6, UPT, UPT, UR4, 0x8, URZ ;  /* 0x0000000804067890 */ /* 0x000fce000fffe0ff */
[----:B------:R-:W-:Y:S05]  /*2ef0*/  BRA.U !UP0, `(.L_x_55) ;  /* 0x00000001089c7547 */ /* 0x000fea000b800000 */
[----:B------:R-:W-:Y:S01]  /*2f00*/  ELECT P0, URZ, PT ;  /* 0x0000000000ff782f */ /* 0x000fe20003800000 */
[----:B------:R-:W-:-:S12]  /*2f10*/  BSSY B0, `(.L_x_55) ;  /* 0x0000025000007945 */ /* 0x000fd80003800000 */
[----:B------:R-:W-:Y:S05]  /*2f20*/  @!P0 BRA `(.L_x_56) ;  /* 0x00000000008c8947 */ /* 0x000fea0003800000 */
[----:B------:R-:W-:-:S05]  /*2f30*/  UMOV UR5, 0x10 ;  /* 0x0000001000057882 */ /* 0x000fca0000000000 */
[----:B------:R-:W-:Y:S04]  /*2f40*/  DEPBAR.LE SB1, 0x36 ;  /* 0x00009d800000791a */ /* 0x000fe80000000000 */
[----:B------:R-:W1:Y:S02]  /*2f50*/  UTCATOMSWS.2CTA.FIND_AND_SET.ALIGN UP1, UR5, UR5 ;  /* 0x00000005000575e3 */ /* 0x000e640008220800 */
[----:B-1----:R-:W-:Y:S01]  /*2f60*/  MOV R11, UR5 ;  /* 0x00000005000b7c02 */ /* 0x002fe20008000f00 */
[----:B------:R-:W-:Y:S06]  /*2f70*/  BRA.U UP1, `(.L_x_57) ;  /* 0x0000000101187547 */ /* 0x000fec000b800000 */
.L_x_58:
[----:B------:R-:W-:Y:S05]  /*2f80*/  NANOSLEEP 0x64 ;  /* 0x000000640000795d */ /* 0x000fea0003800000 */
[----:B------:R-:W-:-:S05]  /*2f90*/  UMOV UR5, 0x10 ;  /* 0x0000001000057882 */ /* 0x000fca0000000000 */
[----:B------:R-:W-:Y:S04]  /*2fa0*/  DEPBAR.LE SB1, 0x36 ;  /* 0x00009d800000791a */ /* 0x000fe80000000000 */
[----:B------:R-:W1:Y:S02]  /*2fb0*/  UTCATOMSWS.2CTA.FIND_AND_SET.ALIGN UP1, UR5, UR5 ;  /* 0x00000005000575e3 */ /* 0x000e640008220800 */
[----:B-1----:R-:W-:Y:S01]  /*2fc0*/  MOV R11, UR5 ;  /* 0x00000005000b7c02 */ /* 0x002fe20008000f00 */
[----:B------:R-:W-:Y:S05]  /*2fd0*/  BRA.U !UP1, `(.L_x_58) ;  /* 0xfffffffd09e87547 */ /* 0x000fea000b83ffff */
.L_x_57:
[----:B------:R-:W1:Y:S01]  /*2fe0*/  LDS R5, [UR4+0x10] ;  /* 0x00001004ff057984 */ /* 0x000e620008000800 */
[----:B------:R-:W-:Y:S01]  /*2ff0*/  IMAD.U32 R3, RZ, RZ, UR37 ;  /* 0x00000025ff037e24 */ /* 0x000fe2000f8e00ff */
[----:B------:R-:W-:-:S03]  /*3000*/  MOV R2, UR8 ;  /* 0x0000000800027c02 */ /* 0x000fc60008000f00 */
[----:B------:R-:W-:Y:S01]  /*3010*/  VIADD R3, R3, 0x120 ;  /* 0x0000012003037836 */ /* 0x000fe20000000000 */
[----:B-1----:R-:W-:-:S04]  /*3020*/  SHF.L.U32 R5, R5, 0x1f, RZ ;  /* 0x0000001f05057819 */ /* 0x002fc800000006ff */
[----:B------:R-:W1:Y:S02]  /*3030*/  SYNCS.PHASECHK.TRANS64.TRYWAIT P0, [UR4+0x8], R5 ;  /* 0x00000805ff0075a7 */ /* 0x000e640008001104 */
[----:B-1----:R-:W-:Y:S05]  /*3040*/  @P0 BRA `(.L_x_59) ;  /* 0x0000000000080947 */ /* 0x002fea0003800000 */
[----:B------:R-:W1:Y:S02]  /*3050*/  SYNCS.PHASECHK.TRANS64.TRYWAIT P0, [UR4+0x8], R5 ;  /* 0x00000805ff0075a7 */ /* 0x000e640008001104 */
[----:B-1----:R-:W-:Y:S05]  /*3060*/  @!P0 BRA `(.L_x_60) ;  /* 0x0000005800dc8947 */ /* 0x002fea0003800000 */
.L_x_59:
[----:B-1----:R-:W-:Y:S01]  /*3070*/  HFMA2 R4, -RZ, RZ, 0, 5.9604644775390625e-08 ;  /* 0x00000001ff047431 */ /* 0x002fe200000001ff */
[----:B------:R-:W-:Y:S01]  /*3080*/  UPRMT UR5, UR8, 0x654, UR6 ;  /* 0x0000065408057896 */ /* 0x000fe20008000006 */
[----:B------:R-:W-:Y:S01]  /*3090*/  IMAD.MOV.U32 R6, RZ, RZ, 0xffff ;  /* 0x0000ffffff067424 */ /* 0x000fe200078e00ff */
[----:B------:R-:W-:Y:S01]  /*30a0*/  PRMT R2, R2, 0x654, R3 ;  /* 0x0000065402027816 */ /* 0x000fe20000000003 */
[----:B------:R-:W-:Y:S02]  /*30b0*/  IMAD.MOV.U32 R5, RZ, RZ, 0x4 ;  /* 0x00000004ff057424 */ /* 0x000fe400078e00ff */
[----:B------:R-:W-:Y:S01]  /*30c0*/  IMAD.SHL.U32 R9, R11, 0x20, RZ ;  /* 0x000000200b097824 */ /* 0x000fe200078e00ff */
[----:B------:R-:W-:Y:S02]  /*30d0*/  MOV R3, UR5 ;  /* 0x0000000500037c02 */ /* 0x000fe40008000f00 */
[-C--:B------:R-:W-:Y:S01]  /*30e0*/  SHF.L.U32 R7, R6, R11.reuse, RZ ;  /* 0x0000000b06077219 */ /* 0x080fe200000006ff */
[----:B------:R1:W-:Y:S01]  /*30f0*/  SYNCS.ARRIVE.TRANS64.RED RZ, [UR5], R5 ;  /* 0x00000005ffff79a7 */ /* 0x0003e20008000405 */
[----:B------:R-:W-:Y:S01]  /*3100*/  SHF.L.U32 R6, R4, R11, RZ ;  /* 0x0000000b04067219 */ /* 0x000fe200000006ff */
[----:B------:R1:W-:Y:S04]  /*3110*/  STS [UR37+0x120], R9 ;  /* 0x00012009ff007988 */ /* 0x0003e80008000825 */
[----:B------:R1:W-:Y:S04]  /*3120*/  STAS [R2.64], R11 ;  /* 0x0000000b02007dbd */ /* 0x0003e8000c0008ff */
[----:B------:R1:W-:Y:S04]  /*3130*/  ATOMS.OR RZ, [UR4+0x14], R7 ;  /* 0x00001407ffff798c */ /* 0x0003e8000b000004 */
[----:B------:R1:W-:Y:S04]  /*3140*/  ATOMS.OR RZ, [UR4+0x18], R6 ;  /* 0x00001806ffff798c */ /* 0x0003e8000b000004 */
[----:B------:R1:W-:Y:S02]  /*3150*/  ATOMS.XOR RZ, [UR4+0x10], R4 ;  /* 0x00001004ffff798c */ /* 0x0003e4000b800004 */
.L_x_56:
[----:B------:R-:W-:Y:S05]  /*3160*/  BSYNC B0 ;  /* 0x0000000000007941 */ /* 0x000fea0003800000 */
.L_x_55:
[----:B------:R-:W-:Y:S05]  /*3170*/  BRA.U UP0, `(.L_x_61) ;  /* 0x00000001006c7547 */ /* 0x000fea000b800000 */
[----:B------:R-:W-:-:S03]  /*3180*/  UMOV UR5, 0xffffffff ;  /* 0xffffffff00057882 */ /* 0x000fc60000000000 */
[----:B------:R-:W-:Y:S05]  /*3190*/  BRA.DIV UR5, `(.L_x_62) ;  /* 0x0000005a05a87947 */ /* 0x000fea000b800000 */
[----:B------:R-:W-:-:S13]  /*31a0*/  ELECT P6, URZ, PT ;  /* 0x0000000000ff782f */ /* 0x000fda00038c0000 */
.L_x_160:
[----:B------:R-:W-:Y:S05]  /*31b0*/  @!P6 BRA `(.L_x_61) ;  /* 0x00000000005ce947 */ /* 0x000fea0003800000 */
[----:B-1----:R-:W1:Y:S02]  /*31c0*/  LDS R3, [UR4+0x10] ;  /* 0x00001004ff037984 */ /* 0x002e640008000800 */
[----:B-1----:R-:W-:-:S04]  /*31d0*/  SHF.L.U32 R3, R3, 0x1f, RZ ;  /* 0x0000001f03037819 */ /* 0x002fc800000006ff */
[----:B------:R-:W1:Y:S02]  /*31e0*/  SYNCS.PHASECHK.TRANS64.TRYWAIT P0, [UR4+0x8], R3 ;  /* 0x00000803ff0075a7 */ /* 0x000e640008001104 */
[----:B-1----:R-:W-:Y:S05]  /*31f0*/  @P0 BRA `(.L_x_63) ;  /* 0x0000000000080947 */ /* 0x002fea0003800000 */
[----:B------:R-:W1:Y:S02]  /*3200*/  SYNCS.PHASECHK.TRANS64.TRYWAIT P0, [UR4+0x8], R3 ;  /* 0x00000803ff0075a7 */ /* 0x000e640008001104 */
[----:B-1----:R-:W-:Y:S05]  /*3210*/  @!P0 BRA `(.L_x_64) ;  /* 0x0000005800a88947 */ /* 0x002fea0003800000 */
.L_x_63:
[----:B------:R-:W2:Y:S01]  /*3220*/  LDS R5, [UR37+0x120] ;  /* 0x00012025ff057984 */ /* 0x000ea20008000800 */
[----:B-1----:R-:W-:Y:S02]  /*3230*/  HFMA2 R2, -RZ, RZ, 0, 5.9604644775390625e-08 ;  /* 0x00000001ff027431 */ /* 0x002fe400000001ff */
[----:B------:R-:W-:Y:S01]  /*3240*/  IMAD.MOV.U32 R3, RZ, RZ, 0xffff ;  /* 0x0000ffffff037424 */ /* 0x000fe200078e00ff */
[----:B------:R-:W-:Y:S01]  /*3250*/  UPRMT UR5, UR8, 0x654, UR6 ;  /* 0x0000065408057896 */ /* 0x000fe20008000006 */
[----:B--2---:R-:W-:-:S03]  /*3260*/  IMAD.SHL.U32 R4, R5, 0x20, RZ ;  /* 0x0000002005047824 */ /* 0x004fc600078e00ff */
[-C--:B------:R-:W-:Y:S02]  /*3270*/  SHF.L.U32 R3, R3, R5.reuse, RZ ;  /* 0x0000000503037219 */ /* 0x080fe400000006ff */
[----:B------:R-:W-:Y:S01]  /*3280*/  SHF.L.U32 R5, R2, R5, RZ ;  /* 0x0000000502057219 */ /* 0x000fe200000006ff */
[----:B------:R2:W-:Y:S04]  /*3290*/  STS [UR37+0x120], R4 ;  /* 0x00012004ff007988 */ /* 0x0005e80008000825 */
[----:B------:R2:W-:Y:S04]  /*32a0*/  ATOMS.OR RZ, [UR4+0x14], R3 ;  /* 0x00001403ffff798c */ /* 0x0005e8000b000004 */
[----:B------:R2:W-:Y:S01]  /*32b0*/  ATOMS.OR RZ, [UR4+0x18], R5 ;  /* 0x00001805ffff798c */ /* 0x0005e2000b000004 */
[----:B------:R-:W-:Y:S03]  /*32c0*/  SYNCS.ARRIVE.TRANS64.RED.A1T0 RZ, [UR5], RZ ;  /* 0x000000ffffff79a7 */ /* 0x000fe60008100405 */
[----:B------:R2:W-:Y:S01]  /*32d0*/  ATOMS.XOR RZ, [UR4+0x10], R2 ;  /* 0x00001002ffff798c */ /* 0x0005e2000b800004 */
[----:B------:R-:W-:Y:S05]  /*32e0*/  BRA `(.L_x_61) ;  /* 0x0000000000107947 */ /* 0x000fea0003800000 */
.L_x_54:
[----:B------:R-:W-:-:S05]  /*32f0*/  MOV R2, 0xffffffff ;  /* 0xffffffff00027802 */ /* 0x000fca0000000f00 */
[----:B------:R1:W-:Y:S02]  /*3300*/  STS [UR37+0x120], R2 ;  /* 0x00012002ff007988 */ /* 0x0003e40008000825 */
[----:B-1----:R-:W-:Y:S02]  /*3310*/  MOV R2, 0x3330 ;  /* 0x0000333000027802 */ /* 0x002fe40000000f00 */
[----:B-----5:R-:W-:Y:S05]  /*3320*/  CALL.REL.NOINC `($__internal_1_$__cuda_sm10x_tcgen05_guardrail_trap_phase_invalid_during_alloc) ;  /* 0x00000060007c7944 */ /* 0x020fea0003c00000 */
.L_x_61:
[----:B------:R-:W-:Y:S05]  /*3330*/  WARPSYNC.ALL ;  /* 0x0000000000007948 */ /* 0x000fea0003800000 */
[----:B------:R-:W3:Y:S01]  /*3340*/  S2UR UR5, SR_CgaCtaId ;  /* 0x00000000000579c3 */ /* 0x000ee20000008800 */
[----:B------:R-:W-:Y:S01]  /*3350*/  UMOV UR4, 0x400 ;  /* 0x0000040000047882 */ /* 0x000fe20000000000 */
[----:B------:R-:W-:-:S06]  /*3360*/  NOP ;  /* 0x0000000000007918 */ /* 0x000fcc0000000000 */
[----:B------:R-:W-:Y:S06]  /*3370*/  BAR.ARV 0x6, 0xa0 ;  /* 0x0182800000007b1d */ /* 0x000fec0000002000 */
[----:B------:R-:W4:Y:S01]  /*3380*/  LDCU UR6, c[0x0][0x38c] ;  /* 0x00007180ff0677ac */ /* 0x000f220008000800 */
[----:B------:R-:W-:Y:S01]  /*3390*/  LOP3.LUT R0, R0, 0xffff, RZ, 0xc0, !PT ;  /* 0x0000ffff00007812 */ /* 0x000fe200078ec0ff */
[----:B-1----:R-:W-:Y:S01]  /*33a0*/  IMAD.MOV.U32 R9, RZ, RZ, 0x1 ;  /* 0x00000001ff097424 */ /* 0x002fe200078e00ff */
[----:B------:R-:W-:Y:S01]  /*33b0*/  LOP3.LUT R8, R8, 0xffff, RZ, 0xc0, !PT ;  /* 0x0000ffff08087812 */ /* 0x000fe200078ec0ff */
[----:B------:R-:W-:Y:S01]  /*33c0*/  UMOV UR18, URZ ;  /* 0x000000ff00127c82 */ /* 0x000fe20008000000 */
[----:B------:R-:W-:Y:S01]  /*33d0*/  R2UR UR11, R0 ;  /* 0x00000000000b72ca */ /* 0x000fe200000e0000 */
[----:B------:R-:W-:Y:S01]  /*33e0*/  UMOV UR17, URZ ;  /* 0x000000ff00117c82 */ /* 0x000fe20008000000 */
[----:B------:R-:W-:Y:S01]  /*33f0*/  R2UR UR12, R8 ;  /* 0x00000000080c72ca */ /* 0x000fe200000e0000 */
[----:B------:R-:W-:Y:S01]  /*3400*/  IMAD.MOV.U32 R8, RZ, RZ, RZ ;  /* 0x000000ffff087224 */ /* 0x000fe200078e00ff */
[----:B------:R-:W-:Y:S01]  /*3410*/  UMOV UR16, URZ ;  /* 0x000000ff00107c82 */ /* 0x000fe20008000000 */
[----:B---3--:R-:W-:-:S02]  /*3420*/  ULEA UR5, UR5, UR4, 0x18 ;  /* 0x0000000405057291 */ /* 0x008fc4000f8ec0ff */
[----:B------:R-:W-:Y:S02]  /*3430*/  UISETP.NE.AND UP2, UPT, UR9, URZ, UPT ;  /* 0x000000ff0900728c */ /* 0x000fe4000bf45270 */
[----:B------:R-:W-:Y:S02]  /*3440*/  UIADD3 UR13, UPT, UPT, UR5, 0x4300, URZ ;  /* 0x00004300050d7890 */ /* 0x000fe4000fffe0ff */
[----:B------:R-:W-:Y:S02]  /*3450*/  UIADD3 UR20, UPT, UPT, UR5, 0x8300, URZ ;  /* 0x0000830005147890 */ /* 0x000fe4000fffe0ff */
[----:B----4-:R-:W-:Y:S01]  /*3460*/  UIADD3 UR6, UPT, UPT, UR6, 0x3f, URZ ;  /* 0x0000003f06067890 */ /* 0x010fe2000fffe0ff */
[----:B--2---:R-:W1:Y:S01]  /*3470*/  LDS R2, [UR5+0x120] ;  /* 0x00012005ff027984 */ /* 0x004e620008000800 */
[----:B------:R-:W-:Y:S02]  /*3480*/  USHF.R.U32.HI UR13, URZ, 0x4, UR13 ;  /* 0x00000004ff0d7899 */ /* 0x000fe4000801160d */
[----:B------:R-:W-:-:S02]  /*3490*/  USHF.R.S32.HI UR4, URZ, 0x1f, UR6 ;  /* 0x0000001fff047899 */ /* 0x000fc40008011406 */
[----:B------:R-:W-:Y:S02]  /*34a0*/  USHF.R.U32.HI UR20, URZ, 0x4, UR20 ;  /* 0x00000004ff147899 */ /* 0x000fe40008011614 */
[----:B------:R-:W-:Y:S02]  /*34b0*/  ULEA.HI UR4, UR4, UR6, URZ, 0x6 ;  /* 0x0000000604047291 */ /* 0x000fe4000f8f30ff */
[----:B------:R-:W-:Y:S02]  /*34c0*/  ULOP3.LUT UR13, UR13, 0x3fff, URZ, 0xc0, !UPT ;  /* 0x00003fff0d0d7892 */ /* 0x000fe4000f8ec0ff */
[----:B------:R-:W-:Y:S01]  /*34d0*/  USHF.R.S32.HI UR4, URZ, 0x6, UR4 ;  /* 0x00000006ff047899 */ /* 0x000fe20008011404 */
[----:B------:R-:W-:Y:S01]  /*34e0*/  UMOV UR28, 0x0 ;  /* 0x00000000001c7882 */ /* 0x000fe20000000000 */
[----:B------:R-:W-:Y:S02]  /*34f0*/  UMOV UR29, 0x8210010 ;  /* 0x08210010001d7882 */ /* 0x000fe40000000000 */
[----:B------:R-:W-:-:S02]  /*3500*/  UISETP.LT.AND UP0, UPT, UR4, 0x1, UPT ;  /* 0x000000010400788c */ /* 0x000fc4000bf01270 */
[----:B------:R-:W-:Y:S02]  /*3510*/  ULOP3.LUT UR20, UR20, 0x3fff, URZ, 0xc0, !UPT ;  /* 0x00003fff14147892 */ /* 0x000fe4000f8ec0ff */
[----:B------:R-:W-:Y:S02]  /*3520*/  ULOP3.LUT UR13, UR13, 0x10000, URZ, 0xfc, !UPT ;  /* 0x000100000d0d7892 */ /* 0x000fe4000f8efcff */
[----:B------:R-:W-:Y:S01]  /*3530*/  USEL UR19, UR4, 0x1, !UP0 ;  /* 0x0000000104137887 */ /* 0x000fe2000c000000 */
[----:B------:R-:W-:Y:S01]  /*3540*/  UMOV UR26, 0x0 ;  /* 0x00000000001a7882 */ /* 0x000fe20000000000 */
[----:B------:R-:W-:Y:S01]  /*3550*/  UMOV UR27, 0x8210010 ;  /* 0x08210010001b7882 */ /* 0x000fe20000000000 */
[----:B------:R-:W-:Y:S01]  /*3560*/  UMOV UR24, 0x0 ;  /* 0x0000000000187882 */ /* 0x000fe20000000000 */
[----:B------:R-:W-:Y:S01]  /*3570*/  UMOV UR25, 0x8210010 ;  /* 0x0821001000197882 */ /* 0x000fe20000000000 */
[----:B------:R-:W-:Y:S01]  /*3580*/  UMOV UR22, 0x0 ;  /* 0x0000000000167882 */ /* 0x000fe20000000000 */
[----:B------:R-:W-:Y:S01]  /*3590*/  UMOV UR23, 0x8210010 ;  /* 0x0821001000177882 */ /* 0x000fe20000000000 */
[----:B-1----:R-:W-:-:S02]  /*35a0*/  R2UR UR21, R2 ;  /* 0x00000000021572ca */ /* 0x002fc400000e0000 */
[----:B------:R-:W-:-:S13]  /*35b0*/  CS2R R2, SRZ ;  /* 0x0000000000027805 */ /* 0x000fda000001ff00 */
.L_x_72:
[C---:B------:R-:W-:Y:S02]  /*35c0*/  LEA R0, R8.reuse, UR5, 0x3 ;  /* 0x0000000508007c11 */ /* 0x040fe4000f8e18ff */
[----:B------:R-:W-:Y:S02]  /*35d0*/  SHF.L.U32 R5, R3, 0x1f, RZ ;  /* 0x0000001f03057819 */ /* 0x000fe400000006ff */
[----:B------:R-:W-:Y:S02]  /*35e0*/  LEA R4, R8, UR5, 0x4 ;  /* 0x0000000508047c11 */ /* 0x000fe4000f8e20ff */
[----:B------:R-:W1:Y:S02]  /*35f0*/  SYNCS.PHASECHK.TRANS64.TRYWAIT P0, [R0+URZ+0x70], R5 ;  /* 0x00007005000075a7 */ /* 0x000e6400080011ff */
[----:B-1-34-:R-:W-:Y:S05]  /*3600*/  @!P0 BRA `(.L_x_65) ;  /* 0x0000005400c48947 */ /* 0x01afea0003800000 */
.L_x_161:
[----:B-1----:R-:W1:Y:S01]  /*3610*/  LDS.128 R4, [R4+0x100] ;  /* 0x0001000004047984 */ /* 0x002e620000000c00 */
[----:B------:R-:W-:Y:S02]  /*3620*/  VIADD R0, R0, 0x80 ;  /* 0x0000008000007836 */ /* 0x000fe40000000000 */
[----:B------:R-:W-:Y:S01]  /*3630*/  VIADD R8, R8, 0x1 ;  /* 0x0000000108087836 */ /* 0x000fe20000000000 */
[----:B------:R-:W-:Y:S01]  /*3640*/  @!PT LDS RZ, [RZ] ;  /* 0x00000000fffff984 */ /* 0x000fe20000000800 */
[----:B------:R-:W-:Y:S01]  /*3650*/  @!PT LDS RZ, [RZ] ;  /* 0x00000000fffff984 */ /* 0x000fe20000000800 */
[----:B------:R-:W-:Y:S01]  /*3660*/  @!PT LDS RZ, [RZ] ;  /* 0x00000000fffff984 */ /* 0x000fe20000000800 */
[----:B------:R-:W-:Y:S01]  /*3670*/  @!PT LDS RZ, [RZ] ;  /* 0x00000000fffff984 */ /* 0x000fe20000000800 */
[----:B------:R2:W-:Y:S06]  /*3680*/  MEMBAR.ALL.CTA ;  /* 0x0000000000007992 */ /* 0x0005ec0000008000 */
[----:B--2---:R-:W2:Y:S01]  /*3690*/  FENCE.VIEW.ASYNC.S ;  /* 0x00000000000073c6 */ /* 0x004ea20000000000 */
[----:B------:R-:W-:-:S04]  /*36a0*/  PRMT R0, RZ, 0x654, R0 ;  /* 0x00000654ff007816 */ /* 0x000fc80000000000 */
[----:B--2---:R2:W-:Y:S01]  /*36b0*/  SYNCS.ARRIVE.TRANS64.RED.A1T0 RZ, [R0+URZ], RZ ;  /* 0x000000ff00ff79a7 */ /* 0x0045e200081004ff */
[----:B-1----:R-:W-:Y:S01]  /*36c0*/  LOP3.LUT P1, RZ, R6, 0x1, RZ, 0xc0, !PT ;  /* 0x0000000106ff7812 */ /* 0x002fe2000782c0ff */
[----:B--2---:R-:W-:-:S12]  /*36d0*/  BRA.U UP2, `(.L_x_66) ;  /* 0x0000000502087547 */ /* 0x004fd8000b800000 */
[----:B------:R-:W1:Y:S01]  /*36e0*/  LDCU UR6, c[0x0][0x38c] ;  /* 0x00007180ff0677ac */ /* 0x000e620008000800 */
[----:B------:R-:W-:Y:S02]  /*36f0*/  PLOP3.LUT P2, PT, PT, PT, PT, 0x80, 0x8 ;  /* 0x000000000008781c */ /* 0x000fe40003f4f070 */
[----:B------:R-:W-:Y:S01]  /*3700*/  SHF.L.U32 R5, R9, 0x1f, RZ ;  /* 0x0000001f09057819 */ /* 0x000fe200000006ff */
[----:B------:R-:W-:Y:S02]  /*3710*/  ULEA UR7, UR18, UR5, 0x3 ;  /* 0x0000000512077291 */ /* 0x000fe4000f8e18ff */
[----:B------:R-:W-:Y:S02]  /*3720*/  ULEA UR10, UR18, UR21, 0x6 ;  /* 0x00000015120a7291 */ /* 0x000fe4000f8e30ff */
[----:B-1----:R-:W-:-:S06]  /*3730*/  UISETP.GE.AND UP0, UPT, UR6, 0x1, UPT ;  /* 0x000000010600788c */ /* 0x002fcc000bf06270 */
[----:B------:R-:W-:-:S05]  /*3740*/  PLOP3.LUT P0, PT, PT, PT, UP0, 0x80, 0x8 ;  /* 0x000000000008781c */ /* 0x000fca0003f0f008 */
[----:B------:R-:W-:-:S08]  /*3750*/  @UP0 ULEA UR6, UR17, UR5, 0x3 ;  /* 0x0000000511060291 */ /* 0x000fd0000f8e18ff */
[----:B------:R-:W-:-:S04]  /*3760*/  @P0 SHF.L.U32 R0, R2, 0x1f, RZ ;  /* 0x0000001f02000819 */ /* 0x000fc800000006ff */
[----:B------:R1:W2:Y:S01]  /*3770*/  @P0 SYNCS.PHASECHK.TRANS64.TRYWAIT P2, [UR6], R0 ;  /* 0x00000000ff0005a7 */ /* 0x0002a20008041106 */
[----:B------:R-:W3:Y:S02]  /*3780*/  SYNCS.PHASECHK.TRANS64.TRYWAIT P0, [UR7+0xb0], R5 ;  /* 0x0000b005ff0075a7 */ /* 0x000ee40008001107 */
[----:B-123--:R-:W-:Y:S05]  /*3790*/  @!P0 BRA `(.L_x_67) ;  /* 0x0000005400748947 */ /* 0x00efea0003800000 */
.L_x_163:
[----:B------:R-:W-:Y:S01]  /*37a0*/  UMOV UR15, UR16 ;  /* 0x00000010000f7c82 */ /* 0x000fe20008000000 */
[----:B------:R-:W-:Y:S05]  /*37b0*/  BRA.U !UP0, `(.L_x_68) ;  /* 0x0000000108c07547 */ /* 0x000fea000b800000 */
[----:B------:R-:W-:Y:S02]  /*37c0*/  UIADD3 UR15, UPT, UPT, UR19, UR16, URZ ;  /* 0x00000010130f7290 */ /* 0x000fe4000fffe0ff */
[----:B------:R-:W-:Y:S01]  /*37d0*/  UPLOP3.LUT UP3, UPT, UPT, UPT, UPT, 0x40, 0x4 ;  /* 0x000000000004789c */ /* 0x000fe20003f6e870 */
[----:B------:R-:W-:Y:S01]  /*37e0*/  UMOV UR14, UR4 ;  /* 0x00000004000e7c82 */ /* 0x000fe20008000000 */
[----:B------:R-:W-:-:S09]  /*37f0*/  UMOV UR46, UR17 ;  /* 0x00000011002e7c82 */ /* 0x000fd20008000000 */
.L_x_71:
[----:B--2---:R-:W-:Y:S01]  /*3800*/  ULEA UR6, UR46, UR5, 0x3 ;  /* 0x000000052e067291 */ /* 0x004fe2000f8e18ff */
[----:B---3--:R-:W-:Y:S11]  /*3810*/  @P2 BRA `(.L_x_69) ;  /* 0x00000000000c2947 */ /* 0x008ff60003800000 */
[----:B-1----:R-:W-:Y:S04]  /*3820*/  SHF.L.U32 R5, R2, 0x1f, RZ ;  /* 0x0000001f02057819 */ /* 0x002fe800000006ff */
[----:B------:R-:W1:Y:S02]  /*3830*/  SYNCS.PHASECHK.TRANS64.TRYWAIT P0, [UR6], R5 ;  /* 0x00000005ff0075a7 */ /* 0x000e640008001106 */
[----:B-1----:R-:W-:Y:S05]  /*3840*/  @!P0 BRA `(.L_x_70) ;  /* 0x0000005400608947 */ /* 0x002fea0003800000 */
.L_x_69:
[----:B------:R-:W-:Y:S01]  /*3850*/  UISETP.NE.AND UP0, UPT, UR14, 0x1, UPT ;  /* 0x000000010e00788c */ /* 0x000fe2000bf05270 */
[----:B------:R-:W-:Y:S01]  /*3860*/  PLOP3.LUT P2, PT, PT, PT, PT, 0x80, 0x8 ;  /* 0x000000000008781c */ /* 0x000fe20003f4f070 */
[----:B------:R-:W-:Y:S02]  /*3870*/  UIADD3 UR17, UPT, UPT, UR46, 0x1, URZ ;  /* 0x000000012e117890 */ /* 0x000fe4000fffe0ff */
[----:B------:R-:W-:Y:S02]  /*3880*/  ULEA UR32, UR46, UR20, 0x9 ;  /* 0x000000142e207291 */ /* 0x000fe4000f8e48ff */
[----:B------:R-:W-:Y:S01]  /*3890*/  UISETP.NE.AND UP1, UPT, UR17, 0x2, UPT ;  /* 0x000000021100788c */ /* 0x000fe2000bf25270 */
[----:B------:R-:W-:Y:S01]  /*38a0*/  PLOP3.LUT P0, PT, PT, PT, UP0, 0x80, 0x8 ;  /* 0x000000000008781c */ /* 0x000fe20003f0f008 */
[----:B------:R-:W-:Y:S02]  /*38b0*/  UIADD3 UR44, UPT, UPT, UR32, 0x80, URZ ;  /* 0x00000080202c7890 */ /* 0x000fe4000fffe0ff */
[----:B------:R-:W-:Y:S02]  /*38c0*/  USEL UR31, URZ, 0x1, UP1 ;  /* 0x00000001ff1f7887 */ /* 0x000fe40008800000 */
[----:B------:R-:W-:Y:S02]  /*38d0*/  USEL UR17, UR17, URZ, UP1 ;  /* 0x000000ff11117287 */ /* 0x000fe40008800000 */
[----:B------:R-:W-:Y:S02]  /*38e0*/  UIADD3 UR40, UPT, UPT, UR32, 0x100, URZ ;  /* 0x0000010020287890 */ /* 0x000fe4000fffe0ff */
[----:B------:R-:W-:Y:S01]  /*38f0*/  @UP0 ULEA UR30, UR17, UR5, 0x3 ;  /* 0x00000005111e0291 */ /* 0x000fe2000f8e18ff */
[----:B------:R-:W-:Y:S01]  /*3900*/  LOP3.LUT R2, R2, UR31, RZ, 0x3c, !PT ;  /* 0x0000001f02027c12 */ /* 0x000fe2000f8e3cff */
[----:B------:R-:W-:Y:S02]  /*3910*/  UIADD3 UR36, UPT, UPT, UR32, 0x180, URZ ;  /* 0x0000018020247890 */ /* 0x000fe4000fffe0ff */
[----:B------:R-:W-:Y:S01]  /*3920*/  UIADD3 UR6, UPT, UPT, UR6, 0x10, URZ ;  /* 0x0000001006067890 */ /* 0x000fe2000fffe0ff */
[----:B-1----:R-:W-:Y:S01]  /*3930*/  @P0 SHF.L.U32 R0, R2, 0x1f, RZ ;  /* 0x0000001f02000819 */ /* 0x002fe200000006ff */
[----:B------:R-:W-:Y:S02]  /*3940*/  UIADD3 UR16, UPT, UPT, UR16, 0x1, URZ ;  /* 0x0000000110107890 */ /* 0x000fe4000fffe0ff */
[----:B------:R-:W-:Y:S01]  /*3950*/  UIADD3 UR14, UPT, UPT, UR14, -0x1, URZ ;  /* 0xffffffff0e0e7890 */ /* 0x000fe2000fffe0ff */
[----:B------:R2:W3:Y:S01]  /*3960*/  @P0 SYNCS.PHASECHK.TRANS64.TRYWAIT P2, [UR30], R0 ;  /* 0x00000000ff0005a7 */ /* 0x0004e2000804111e */
[----:B------:R-:W-:Y:S02]  /*3970*/  ULEA UR30, UR46, UR13, 0x9 ;  /* 0x0000000d2e1e7291 */ /* 0x000fe4000f8e48ff */
[----:B------:R-:W-:Y:S02]  /*3980*/  UISETP.NE.AND UP0, UPT, UR16, UR15, UPT ;  /* 0x0000000f1000728c */ /* 0x000fe4000bf05270 */
[----:B------:R-:W-:Y:S02]  /*3990*/  UIADD3 UR42, UPT, UPT, UR30, 0x2, URZ ;  /* 0x000000021e2a7890 */ /* 0x000fe4000fffe0ff */
[----:B------:R-:W-:Y:S02]  /*39a0*/  UIADD3 UR38, UPT, UPT, UR30, 0x4, URZ ;  /* 0x000000041e267890 */ /* 0x000fe4000fffe0ff */
[----:B------:R-:W-:Y:S01]  /*39b0*/  UIADD3 UR34, UPT, UPT, UR30, 0x6, URZ ;  /* 0x000000061e227890 */ /* 0x000fe2000fffe0ff */
[----:B------:R-:W-:Y:S01]  /*39c0*/  UMOV UR33, 0x40004040 ;  /* 0x4000404000217882 */ /* 0x000fe20000000000 */
[----:B------:R-:W-:Y:S01]  /*39d0*/  UMOV UR31, 0x40004040 ;  /* 0x40004040001f7882 */ /* 0x000fe20000000000 */
[----:B------:R-:W-:Y:S01]  /*39e0*/  UMOV UR45, 0x40004040 ;  /* 0x40004040002d7882 */ /* 0x000fe20000000000 */
[----:B------:R2:W-:Y:S01]  /*39f0*/  UTCHMMA.2CTA gdesc[UR30], gdesc[UR32], tmem[UR10], tmem[UR28], idesc[UR29], UP3 ;  /* 0x00ff1c201e0075ea */ /* 0x0005e20009a0000a */
[----:B------:R-:W-:Y:S01]  /*3a00*/  UPLOP3.LUT UP3, UPT, UPT, UPT, UPT, 0x80, 0x8 ;  /* 0x000000000008789c */ /* 0x000fe20003f6f070 */
[----:B------:R-:W-:Y:S01]  /*3a10*/  UMOV UR43, 0x40004040 ;  /* 0x40004040002b7882 */ /* 0x000fe20000000000 */
[----:B------:R-:W-:Y:S01]  /*3a20*/  UMOV UR41, 0x40004040 ;  /* 0x4000404000297882 */ /* 0x000fe20000000000 */
[----:B------:R2:W-:Y:S01]  /*3a30*/  UTCHMMA.2CTA gdesc[UR42], gdesc[UR44], tmem[UR10], tmem[UR26], idesc[UR27], UPT ;  /* 0x00ff1a2c2a0075ea */ /* 0x0005e2000ba0000a */
[----:B------:R-:W-:Y:S01]  /*3a40*/  UMOV UR39, 0x40004040 ;  /* 0x4000404000277882 */ /* 0x000fe20000000000 */
[----:B------:R-:W-:Y:S01]  /*3a50*/  UMOV UR37, 0x40004040 ;  /* 0x4000404000257882 */ /* 0x000fe20000000000 */
[----:B------:R-:W-:Y:S01]  /*3a60*/  UMOV UR35, 0x40004040 ;  /* 0x4000404000237882 */ /* 0x000fe20000000000 */
[----:B------:R2:W-:Y:S01]  /*3a70*/  UTCHMMA.2CTA gdesc[UR38], gdesc[UR40], tmem[UR10], tmem[UR24], idesc[UR25], UPT ;  /* 0x00ff1828260075ea */ /* 0x0005e2000ba0000a */
[----:B------:R2:W-:Y:S01]  /*3a80*/  UTCHMMA.2CTA gdesc[UR34], gdesc[UR36], tmem[UR10], tmem[UR22], idesc[UR23], UPT ;  /* 0x00ff1624220075ea */ /* 0x0005e2000ba0000a */
[----:B------:R2:W-:Y:S01]  /*3a90*/  UTCBAR.2CTA.MULTICAST [UR6], URZ, UR12 ;  /* 0x000000ff060073e9 */ /* 0x0005e2000820080c */
[----:B------:R-:W-:Y:S01]  /*3aa0*/  UMOV UR46, UR17 ;  /* 0x00000011002e7c82 */ /* 0x000fe20008000000 */
[----:B------:R-:W-:Y:S05]  /*3ab0*/  BRA.U UP0, `(.L_x_71) ;  /* 0xfffffffd00507547 */ /* 0x000fea000b83ffff */
.L_x_68:
[----:B------:R-:W-:Y:S01]  /*3ac0*/  UIADD3 UR7, UPT, UPT, UR7, 0x90, URZ ;  /* 0x0000009007077890 */ /* 0x000fe2000fffe0ff */
[----:B------:R-:W-:-:S08]  /*3ad0*/  UMOV UR16, UR15 ;  /* 0x0000000f00107c82 */ /* 0x000fd00008000000 */
[----:B------:R4:W-:Y:S01]  /*3ae0*/  UTCBAR.2CTA.MULTICAST [UR7], URZ, UR11 ;  /* 0x000000ff070073e9 */ /* 0x0009e2000820080b */
[----:B------:R-:W-:Y:S02]  /*3af0*/  NOP ;  /* 0x0000000000007918 */ /* 0x000fe40000000000 */
.L_x_66:
[----:B------:R-:W-:Y:S01]  /*3b00*/  UIADD3 UR18, UPT, UPT, UR18, 0x1, URZ ;  /* 0x0000000112127890 */ /* 0x000fe2000fffe0ff */
[----:B------:R-:W-:-:S03]  /*3b10*/  ISETP.NE.AND P0, PT, R8, 0x2, PT ;  /* 0x000000020800780c */ /* 0x000fc60003f05270 */
[----:B------:R-:W-:Y:S01]  /*3b20*/  UISETP.NE.AND UP0, UPT, UR18, 0x4, UPT ;  /* 0x000000041200788c */ /* 0x000fe2000bf05270 */
[----:B-12---:R-:W-:Y:S02]  /*3b30*/  SEL R0, RZ, 0x1, P0 ;  /* 0x00000001ff007807 */ /* 0x006fe40000000000 */
[----:B------:R-:W-:Y:S01]  /*3b40*/  SEL R8, R8, RZ, P0 ;  /* 0x000000ff08087207 */ /* 0x000fe20000000000 */
[----:B------:R-:W-:Y:S01]  /*3b50*/  USEL UR6, URZ, 0x1, UP0 ;  /* 0x00000001ff067887 */ /* 0x000fe20008000000 */
[----:B------:R-:W-:Y:S01]  /*3b60*/  LOP3.LUT R3, R3, R0, RZ, 0x3c, !PT ;  /* 0x0000000003037212 */ /* 0x000fe200078e3cff */
[----:B------:R-:W-:-:S04]  /*3b70*/  USEL UR18, UR18, URZ, UP0 ;  /* 0x000000ff12127287 */ /* 0x000fc80008000000 */
[----:B------:R-:W-:Y:S01]  /*3b80*/  LOP3.LUT R9, R9, UR6, RZ, 0x3c, !PT ;  /* 0x0000000609097c12 */ /* 0x000fe2000f8e3cff */
[----:B------:R-:W-:Y:S07]  /*3b90*/  @P1 BRA `(.L_x_72) ;  /* 0xfffffff800881947 */ /* 0x000fee000383ffff */
[----:B------:R-:W1:Y:S01]  /*3ba0*/  S2UR UR4, SR_CgaCtaId ;  /* 0x00000000000479c3 */ /* 0x000e620000008800 */
[----:B------:R-:W-:Y:S01]  /*3bb0*/  ELECT P0, URZ, PT ;  /* 0x0000000000ff782f */ /* 0x000fe20003800000 */
[----:B------:R-:W-:Y:S01]  /*3bc0*/  HFMA2 R0, -RZ, RZ, 0, 5.9604644775390625e-08 ;  /* 0x00000001ff007431 */ /* 0x000fe200000001ff */
[----:B------:R-:W-:-:S05]  /*3bd0*/  UMOV UR6, 0x40 ;  /* 0x0000004000067882 */ /* 0x000fca0000000000 */
[----:B------:R-:W-:Y:S01]  /*3be0*/  UVIRTCOUNT.DEALLOC.SMPOOL 0x80 ;  /* 0x000000800000784c */ /* 0x000fe20000000000 */
[----:B------:R-:W-:Y:S02]  /*3bf0*/  UISETP.NE.AND UP0, UPT, UR9, URZ, UPT ;  /* 0x000000ff0900728c */ /* 0x000fe4000bf05270 */
[----:B-1----:R-:W-:-:S09]  /*3c00*/  ULEA UR4, UR4, UR6, 0x18 ;  /* 0x0000000604047291 */ /* 0x002fd2000f8ec0ff */
[----:B------:R1:W-:Y:S01]  /*3c10*/  @P0 STS.U8 [UR4+0x1c], R0 ;  /* 0x00001c00ff000988 */ /* 0x0003e20008000004 */
[----:B------:R-:W-:Y:S05]  /*3c20*/  BRA.U UP0, `(.L_x_73) ;  /* 0x0000000100a07547 */ /* 0x000fea000b800000 */
[----:B------:R-:W-:Y:S01]  /*3c30*/  UIADD3 UR6, UPT, UPT, UR5, 0xb0, URZ ;  /* 0x000000b005067890 */ /* 0x000fe2000fffe0ff */
[----:B------:R-:W-:-:S03]  /*3c40*/  SHF.L.U32 R3, R9, 0x1f, RZ ;  /* 0x0000001f09037819 */ /* 0x000fc600000006ff */
[----:B----4-:R-:W-:-:S09]  /*3c50*/  ULEA UR7, UR18, UR6, 0x3 ;  /* 0x0000000612077291 */ /* 0x010fd2000f8e18ff */
[----:B------:R-:W2:Y:S02]  /*3c60*/  SYNCS.PHASECHK.TRANS64.TRYWAIT P0, [UR7], R3 ;  /* 0x00000003ff0075a7 */ /* 0x000ea40008001107 */
[----:B--2---:R-:W-:Y:S05]  /*3c70*/  @!P0 BRA `(.L_x_74) ;  /* 0x00000050006c8947 */ /* 0x004fea0003800000 */
.L_x_166:
[----:B------:R-:W-:-:S04]  /*3c80*/  UIADD3 UR9, UPT, UPT, UR18, 0x1, URZ ;  /* 0x0000000112097890 */ /* 0x000fc8000fffe0ff */
[----:B------:R-:W-:-:S04]  /*3c90*/  UISETP.NE.AND UP1, UPT, UR9, 0x4, UPT ;  /* 0x000000040900788c */ /* 0x000fc8000bf25270 */
[----:B------:R-:W-:Y:S02]  /*3ca0*/  USEL UR10, URZ, 0x1, UP1 ;  /* 0x00000001ff0a7887 */ /* 0x000fe40008800000 */
[----:B------:R-:W-:-:S04]  /*3cb0*/  USEL UR9, UR9, URZ, UP1 ;  /* 0x000000ff09097287 */ /* 0x000fc80008800000 */
[----:B------:R-:W-:Y:S01]  /*3cc0*/  ULEA UR7, UR9, UR6, 0x3 ;  /* 0x0000000609077291 */ /* 0x000fe2000f8e18ff */
[----:B------:R-:W-:-:S04]  /*3cd0*/  LOP3.LUT R2, R9, UR10, RZ, 0x3c, !PT ;  /* 0x0000000a09027c12 */ /* 0x000fc8000f8e3cff */
[----:B-1----:R-:W-:-:S04]  /*3ce0*/  SHF.L.U32 R3, R2, 0x1f, RZ ;  /* 0x0000001f02037819 */ /* 0x002fc800000006ff */
[----:B------:R-:W1:Y:S02]  /*3cf0*/  SYNCS.PHASECHK.TRANS64.TRYWAIT P0, [UR7], R3 ;  /* 0x00000003ff0075a7 */ /* 0x000e640008001107 */
[----:B-1----:R-:W-:Y:S05]  /*3d00*/  @!P0 BRA `(.L_x_75) ;  /* 0x0000005000608947 */ /* 0x002fea0003800000 */
.L_x_168:
        /* <DEDUP_REMOVED lines=9> */
.L_x_170:
[----:B------:R-:W-:-:S04]  /*3da0*/  UIADD3 UR9, UPT, UPT, UR9, 0x1, URZ ;  /* 0x0000000109097890 */ /* 0x000fc8000fffe0ff */
[----:B------:R-:W-:-:S04]  /*3db0*/  UISETP.NE.AND UP1, UPT, UR9, 0x4, UPT ;  /* 0x000000040900788c */ /* 0x000fc8000bf25270 */
[----:B------:R-:W-:Y:S02]  /*3dc0*/  USEL UR7, URZ, 0x1, UP1 ;  /* 0x00000001ff077887 */ /* 0x000fe40008800000 */
[----:B------:R-:W-:-:S04]  /*3dd0*/  USEL UR9, UR9, URZ, UP1 ;  /* 0x000000ff09097287 */ /* 0x000fc80008800000 */
[----:B------:R-:W-:Y:S01]  /*3de0*/  ULEA UR9, UR9, UR6, 0x3 ;  /* 0x0000000609097291 */ /* 0x000fe2000f8e18ff */
[----:B-1----:R-:W-:-:S04]  /*3df0*/  LOP3.LUT R3, R2, UR7, RZ, 0x3c, !PT ;  /* 0x0000000702037c12 */ /* 0x002fc8000f8e3cff */
[----:B------:R-:W-:Y:S01]  /*3e00*/  SHF.L.U32 R3, R3, 0x1f, RZ ;  /* 0x0000001f03037819 */ /* 0x000fe200000006ff */
[----:B------:R-:W-:-:S04]  /*3e10*/  IMAD.U32 R0, RZ, RZ, UR9 ;  /* 0x00000009ff007e24 */ /* 0x000fc8000f8e00ff */
[----:B------:R1:W2:Y:S03]  /*3e20*/  SYNCS.PHASECHK.TRANS64.TRYWAIT P0, [R0+URZ], R3 ;  /* 0x00000003000075a7 */ /* 0x0002a600080011ff */
[----:B--2---:R-:W-:Y:S05]  /*3e30*/  @!P0 NANOSLEEP.SYNCS 0x989680 ;  /* 0x009896800000895d */ /* 0x004fea0003900000 */
[----:B------:R-:W2:Y:S02]  /*3e40*/  @!P0 SYNCS.PHASECHK.TRANS64 P0, [R0+URZ], R3 ;  /* 0x00000003000085a7 */ /* 0x000ea400080010ff */
[----:B--2---:R-:W-:Y:S05]  /*3e50*/  @P0 BRA `(.L_x_77) ;  /* 0x0000000000200947 */ /* 0x004fea0003800000 */
.L_x_78:
[----:B--2---:R2:W4:Y:S02]  /*3e60*/  SYNCS.PHASECHK.TRANS64.TRYWAIT P0, [R0+URZ], R3 ;  /* 0x00000003000075a7 */ /* 0x00452400080011ff */
[----:B----4-:R-:W-:Y:S05]  /*3e70*/  @!P0 NANOSLEEP.SYNCS 0x989680 ;  /* 0x009896800000895d */ /* 0x010fea0003900000 */
[----:B------:R-:W4:Y:S02]  /*3e80*/  @!P0 SYNCS.PHASECHK.TRANS64 P0, [R0+URZ], R3 ;  /* 0x00000003000085a7 */ /* 0x000f2400080010ff */
[----:B----4-:R-:W-:Y:S05]  /*3e90*/  @!P0 BRA `(.L_x_78) ;  /* 0xfffffffc00f08947 */ /* 0x010fea000383ffff */
[----:B------:R-:W-:Y:S05]  /*3ea0*/  BRA `(.L_x_77) ;  /* 0x00000000000c7947 */ /* 0x000fea0003800000 */
.L_x_73:
[----:B------:R-:W-:-:S04]  /*3eb0*/  UIADD3 UR6, UPT, UPT, UR5, 0xf0, URZ ;  /* 0x000000f005067890 */ /* 0x000fc8000fffe0ff */
[----:B------:R-:W-:-:S09]  /*3ec0*/  UPRMT UR6, UR8, 0x654, UR6 ;  /* 0x0000065408067896 */ /* 0x000fd20008000006 */
[----:B------:R-:W-:Y:S03]  /*3ed0*/  SYNCS.ARRIVE.TRANS64.RED.A1T0 RZ, [UR6], RZ ;  /* 0x000000ffffff79a7 */ /* 0x000fe60008100406 */
.L_x_77:
[----:B-12---:R-:W-:Y:S01]  /*3ee0*/  SHF.L.U32 R3, RZ, 0x1f, RZ ;  /* 0x0000001fff037819 */ /* 0x006fe200000006ff */
[----:B------:R-:W-:Y:S01]  /*3ef0*/  UIADD3 UR6, UPT, UPT, UR5, 0xf0, URZ ;  /* 0x000000f005067890 */ /* 0x000fe2000fffe0ff */
[----:B------:R-:W-:Y:S02]  /*3f00*/  PLOP3.LUT P0, PT, PT, PT, UP0, 0x80, 0x8 ;  /* 0x000000000008781c */ /* 0x000fe40003f0f008 */
[----:B------:R-:W1:Y:S02]  /*3f10*/  SYNCS.PHASECHK.TRANS64.TRYWAIT P1, [UR5+0xf0], R3 ;  /* 0x0000f003ff0075a7 */ /* 0x000e640008021105 */
[----:B-1----:R-:W-:Y:S09]  /*3f20*/  @!P1 BRA `(.L_x_79) ;  /* 0x0000005000089947 */ /* 0x002ff20003800000 */
.L_x_172:
[----:B------:R-:W-:Y:S01]  /*3f30*/  @!UP0 UPRMT UR6, UR8, 0x654, UR6 ;  /* 0x0000065408068896 */ /* 0x000fe20008000006 */
[----:B------:R-:W-:Y:S02]  /*3f40*/  UMOV UR5, 0x1 ;  /* 0x0000000100057882 */ /* 0x000fe40000000000 */
[----:B------:R-:W-:-:S06]  /*3f50*/  UMOV UR8, 0xffff ;  /* 0x0000ffff00087882 */ /* 0x000fcc0000000000 */
[----:B------:R-:W-:Y:S01]  /*3f60*/  @!P0 SYNCS.ARRIVE.TRANS64.RED.A1T0 RZ, [UR6], RZ ;  /* 0x000000ffffff89a7 */ /* 0x000fe20008100406 */
[----:B------:R-:W-:Y:S01]  /*3f70*/  NOP ;  /* 0x0000000000007918 */ /* 0x000fe20000000000 */
[----:B-1----:R-:W1:Y:S01]  /*3f80*/  LDS R0, [UR4+0x14] ;  /* 0x00001404ff007984 */ /* 0x002e620008000800 */
[----:B------:R-:W-:-:S04]  /*3f90*/  ULOP3.LUT UR6, UR21, 0xffff, URZ, 0xc0, !UPT ;  /* 0x0000ffff15067892 */ /* 0x000fc8000f8ec0ff */
[----:B------:R-:W-:-:S04]  /*3fa0*/  USHF.R.U32.HI UR6, URZ, 0x5, UR6 ;  /* 0x00000005ff067899 */ /* 0x000fc80008011606 */
[----:B------:R-:W-:Y:S02]  /*3fb0*/  USHF.L.U32 UR8, UR8, UR6, URZ ;  /* 0x0000000608087299 */ /* 0x000fe400080006ff */
[----:B------:R-:W-:-:S04]  /*3fc0*/  USHF.L.U32 UR5, UR5, UR6, URZ ;  /* 0x0000000605057299 */ /* 0x000fc800080006ff */
[----:B-1----:R-:W-:-:S04]  /*3fd0*/  LOP3.LUT R0, R0, UR8, RZ, 0xc0, !PT ;  /* 0x0000000800007c12 */ /* 0x002fc8000f8ec0ff */
[----:B------:R-:W-:-:S13]  /*3fe0*/  ISETP.NE.AND P0, PT, R0, UR8, PT ;  /* 0x0000000800007c0c */ /* 0x000fda000bf05270 */
[----:B------:R-:W-:Y:S05]  /*3ff0*/  @P0 BRA `(.L_x_80) ;  /* 0x0000000000580947 */ /* 0x000fea0003800000 */
[----:B------:R-:W1:Y:S02]  /*4000*/  LDS R0, [UR4+0x18] ;  /* 0x00001804ff007984 */ /* 0x000e640008000800 */
[----:B-1----:R-:W-:-:S04]  /*4010*/  LOP3.LUT R0, R0, UR5, RZ, 0xc0, !PT ;  /* 0x0000000500007c12 */ /* 0x002fc8000f8ec0ff */
[----:B------:R-:W-:-:S13]  /*4020*/  ISETP.NE.AND P0, PT, R0, UR5, PT ;  /* 0x0000000500007c0c */ /* 0x000fda000bf05270 */
[----:B------:R-:W-:Y:S05]  /*4030*/  @P0 BRA `(.L_x_81) ;  /* 0x00000000003c0947 */ /* 0x000fea0003800000 */
[----:B------:R-:W1:Y:S01]  /*4040*/  S2R R2, SR_LANEID ;  /* 0x0000000000027919 */ /* 0x000e620000000000 */
[----:B------:R-:W-:Y:S01]  /*4050*/  ULOP3.LUT UR8, URZ, UR8, URZ, 0x33, !UPT ;  /* 0x00000008ff087292 */ /* 0x000fe2000f8e33ff */
[----:B------:R-:W-:Y:S01]  /*4060*/  LOP3.LUT R4, RZ, UR5, RZ, 0x33, !PT ;  /* 0x00000005ff047c12 */ /* 0x000fe2000f8e33ff */
[----:B----4-:R-:W-:Y:S02]  /*4070*/  VOTEU.ANY UR7, UPT, PT ;  /* 0x0000000000077886 */ /* 0x010fe400038e0100 */
[----:B------:R-:W-:Y:S01]  /*4080*/  UFLO.U32 UR7, UR7 ;  /* 0x00000007000772bd */ /* 0x000fe200080e0000 */
[----:B------:R-:W2:Y:S01]  /*4090*/  REDUX UR5, R4 ;  /* 0x00000000040573c4 */ /* 0x000ea20000000000 */
[----:B------:R-:W-:-:S06]  /*40a0*/  IMAD.U32 R0, RZ, RZ, UR8 ;  /* 0x00000008ff007e24 */ /* 0x000fcc000f8e00ff */
[----:B------:R4:W-:Y:S01]  /*40b0*/  UTCATOMSWS.AND URZ, UR8 ;  /* 0x0000000800ff79e3 */ /* 0x0009e20008000000 */
[----:B------:R-:W3:Y:S01]  /*40c0*/  REDUX UR6, R0 ;  /* 0x00000000000673c4 */ /* 0x000ee20000000000 */
[----:B-1----:R-:W-:Y:S01]  /*40d0*/  ISETP.EQ.U32.AND P0, PT, R2, UR7, PT ;  /* 0x0000000702007c0c */ /* 0x002fe2000bf02070 */
[----:B--2---:R-:W-:Y:S01]  /*40e0*/  IMAD.U32 R2, RZ, RZ, UR5 ;  /* 0x00000005ff027e24 */ /* 0x004fe2000f8e00ff */
[----:B---3--:R-:W-:-:S11]  /*40f0*/  MOV R3, UR6 ;  /* 0x0000000600037c02 */ /* 0x008fd60008000f00 */
[----:B------:R4:W-:Y:S04]  /*4100*/  @P0 ATOMS.AND RZ, [UR4+0x14], R3 ;  /* 0x00001403ffff098c */ /* 0x0009e8000a800004 */
[----:B------:R4:W-:Y:S01]  /*4110*/  @P0 ATOMS.AND RZ, [UR4+0x18], R2 ;  /* 0x00001802ffff098c */ /* 0x0009e2000a800004 */
[----:B------:R-:W-:Y:S05]  /*4120*/  BRA `(.L_x_82) ;  /* 0x0000000000147947 */ /* 0x000fea0003800000 */
.L_x_81:
[----:B------:R-:W-:Y:S02]  /*4130*/  MOV R2, 0x4150 ;  /* 0x0000415000027802 */ /* 0x000fe40000000f00 */
[----:B---345:R-:W-:Y:S05]  /*4140*/  CALL.REL.NOINC `($__internal_0_$__cuda_sm10x_tcgen05_guardrail_trap_col_being_dealloced_not_returned_by_alloc) ;  /* 0x0000005000e87944 */ /* 0x038fea0003c00000 */
[----:B------:R-:W-:Y:S05]  /*4150*/  BRA `(.L_x_82) ;  /* 0x0000000000087947 */ /* 0x000fea0003800000 */
.L_x_80:
[----:B------:R-:W-:Y:S02]  /*4160*/  MOV R2, 0x4180 ;  /* 0x0000418000027802 */ /* 0x000fe40000000f00 */
[----:B---345:R-:W-:Y:S05]  /*4170*/  CALL.REL.NOINC `($__internal_2_$__cuda_sm10x_tcgen05_guardrail_trap_unallocated_columns_being_dealloced) ;  /* 0x0000005000f47944 */ /* 0x038fea0003c00000 */
.L_x_82:
[----:B------:R-:W-:Y:S01]  /*4180*/  NOP ;  /* 0x0000000000007918 */ /* 0x000fe20000000000 */
[----:B----4-:R-:W-:Y:S05]  /*4190*/  EXIT ;  /* 0x000000000000794d */ /* 0x010fea0003800000 */
.L_x_53:
[----:B------:R-:W-:-:S09]  /*41a0*/  UISETP.NE.OR UP5, UPT, UR10, 0x3, !UP5 ;  /* 0x000000030a00788c */ /* 0x000fd2000efa5670 */
[----:B------:R-:W-:Y:S05]  /*41b0*/  BRA.U UP5, `(.L_x_83) ;  /* 0x0000001105787547 */ /* 0x000fea000b800000 */
[----:B------:R-:W1:Y:S01]  /*41c0*/  LDC R0, c[0x0][0xb30] ;  /* 0x0002cc00ff007b82 */ /* 0x000e620000000800 */
[----:B------:R-:W2:Y:S01]  /*41d0*/  LDCU.64 UR8, c[0x0][0x888] ;  /* 0x00011100ff0877ac */ /* 0x000ea20008000a00 */
[----:B------:R-:W-:Y:S02]  /*41e0*/  HFMA2 R25, -RZ, RZ, 0, 0 ;  /* 0x00000000ff197431 */ /* 0x000fe400000001ff */
[----:B-----5:R-:W-:Y:S01]  /*41f0*/  IMAD.MOV.U32 R32, RZ, RZ, 0x1 ;  /* 0x00000001ff207424 */ /* 0x020fe200078e00ff */
[----:B------:R-:W-:Y:S01]  /*4200*/  MOV R23, 0x1000 ;  /* 0x0000100000177802 */ /* 0x000fe20000000f00 */
[----:B------:R-:W3:Y:S01]  /*4210*/  LDCU.64 UR4, c[0x0][0x890] ;  /* 0x00011200ff0477ac */ /* 0x000ee20008000a00 */
[----:B------:R-:W-:Y:S01]  /*4220*/  IMAD.MOV.U32 R27, RZ, RZ, RZ ;  /* 0x000000ffff1b7224 */ /* 0x000fe200078e00ff */
[----:B------:R-:W4:Y:S01]  /*4230*/  LDC R19, c[0x0][0x370] ;  /* 0x0000dc00ff137b82 */ /* 0x000f220000000800 */
[----:B------:R-:W-:Y:S01]  /*4240*/  UMOV UR7, 0x400 ;  /* 0x0000040000077882 */ /* 0x000fe20000000000 */
[----:B------:R-:W-:-:S02]  /*4250*/  UPLOP3.LUT UP0, UPT, UPT, UPT, UPT, 0x40, 0x4 ;  /* 0x000000000004789c */ /* 0x000fc40003f0e870 */
[----:B------:R-:W-:-:S04]  /*4260*/  ULEA UR7, UR37, UR7, 0x18 ;  /* 0x0000000725077291 */ /* 0x000fc8000f8ec0ff */
[----:B------:R-:W4:Y:S01]  /*4270*/  LDC R2, c[0x0][0xb0c] ;  /* 0x0002c300ff027b82 */ /* 0x000f220000000800 */
[----:B------:R-:W-:Y:S02]  /*4280*/  UIADD3 UR13, UPT, UPT, UR7, 0x38, URZ ;  /* 0x00000038070d7890 */ /* 0x000fe4000fffe0ff */
[----:B--2---:R-:W-:Y:S02]  /*4290*/  UISETP.NE.U32.AND UP3, UPT, UR8, URZ, UPT ;  /* 0x000000ff0800728c */ /* 0x004fe4000bf65070 */
[----:B------:R-:W-:Y:S02]  /*42a0*/  UIADD3 UR41, UPT, UPT, UR7, 0x20, URZ ;  /* 0x0000002007297890 */ /* 0x000fe4000fffe0ff */
[----:B---3--:R-:W-:Y:S01]  /*42b0*/  UISETP.NE.U32.AND UP4, UPT, UR4, URZ, UPT ;  /* 0x000000ff0400728c */ /* 0x008fe2000bf85070 */
[----:B------:R-:W2:Y:S01]  /*42c0*/  LDC R18, c[0x0][0xb20] ;  /* 0x0002c800ff127b82 */ /* 0x000ea20000000800 */
[----:B-1----:R-:W-:Y:S01]  /*42d0*/  ISETP.NE.AND P1, PT, R0, 0x1, PT ;  /* 0x000000010000780c */ /* 0x002fe20003f25270 */
[----:B------:R-:W-:-:S02]  /*42e0*/  UISETP.NE.AND.EX UP3, UPT, UR9, URZ, UPT, UP3 ;  /* 0x000000ff0900728c */ /* 0x000fc4000bf65330 */
[----:B------:R-:W-:Y:S02]  /*42f0*/  UIADD3 UR33, UPT, UPT, UR7, 0x28, URZ ;  /* 0x0000002807217890 */ /* 0x000fe4000fffe0ff */
[----:B------:R-:W-:Y:S02]  /*4300*/  UIADD3 UR25, UPT, UPT, UR7, 0x30, URZ ;  /* 0x0000003007197890 */ /* 0x000fe4000fffe0ff */
[----:B------:R-:W1:Y:S01]  /*4310*/  LDC.64 R36, c[0x0][0x348] ;  /* 0x0000d200ff247b82 */ /* 0x000e620000000a00 */
[----:B------:R-:W-:Y:S02]  /*4320*/  UPRMT UR13, UR37, 0x654, UR13 ;  /* 0x00000654250d7896 */ /* 0x000fe4000800000d */
[----:B------:R-:W-:-:S05]  /*4330*/  UISETP.NE.AND.EX UP4, UPT, UR5, URZ, UPT, UP4 ;  /* 0x000000ff0500728c */ /* 0x000fca000bf85340 */
[----:B------:R-:W3:Y:S08]  /*4340*/  LDC.64 R16, c[0x0][0xb10] ;  /* 0x0002c400ff107b82 */ /* 0x000ef00000000a00 */
[----:B------:R-:W1:Y:S08]  /*4350*/  LDC.64 R6, c[0x0][0xb18] ;  /* 0x0002c600ff067b82 */ /* 0x000e700000000a00 */
[----:B------:R-:W1:Y:S08]  /*4360*/  LDC.64 R4, c[0x0][0xb28] ;  /* 0x0002ca00ff047b82 */ /* 0x000e700000000a00 */
[----:B--2-4-:R-:W1:Y:S02]  /*4370*/  LDC R22, c[0x0][0x374] ;  /* 0x0000dd00ff167b82 */ /* 0x014e640000000800 */
.L_x_94:
[----:B------:R-:W-:Y:S02]  /*4380*/  LEA R0, R27, UR7, 0x3 ;  /* 0x000000071b007c11 */ /* 0x000fe4000f8e18ff */
[----:B------:R-:W-:Y:S02]  /*4390*/  SHF.L.U32 R3, R25, 0x1f, RZ ;  /* 0x0000001f19037819 */ /* 0x000fe400000006ff */
[----:B------:R-:W-:Y:S02]  /*43a0*/  LEA R28, R27, UR7, 0x4 ;  /* 0x000000071b1c7c11 */ /* 0x000fe4000f8e20ff */
[----:B--2---:R-:W2:Y:S02]  /*43b0*/  SYNCS.PHASECHK.TRANS64.TRYWAIT P0, [R0+URZ+0x70], R3 ;  /* 0x00007003000075a7 */ /* 0x004ea400080011ff */
[----:B--2---:R-:W-:Y:S05]  /*43c0*/  @!P0 BRA `(.L_x_84) ;  /* 0x0000004800f88947 */ /* 0x004fea0003800000 */
.L_x_173:
[----:B------:R-:W-:Y:S01]  /*43d0*/  ISETP.GE.AND P0, PT, R26, 0x1, PT ;  /* 0x000000011a00780c */ /* 0x000fe20003f06270 */
[----:B------:R-:W4:Y:S01]  /*43e0*/  LDS.128 R28, [R28+0x100] ;  /* 0x000100001c1c7984 */ /* 0x000f220000000c00 */
[----:B--2---:R-:W-:Y:S01]  /*43f0*/  VIADD R0, R0, 0x80 ;  /* 0x0000008000007836 */ /* 0x004fe20000000000 */
[----:B------:R-:W-:Y:S01]  /*4400*/  @!PT LDS RZ, [RZ] ;  /* 0x00000000fffff984 */ /* 0x000fe20000000800 */
[----:B------:R-:W-:Y:S01]  /*4410*/  @!PT LDS RZ, [RZ] ;  /* 0x00000000fffff984 */ /* 0x000fe20000000800 */
[----:B------:R-:W-:Y:S01]  /*4420*/  @!PT LDS RZ, [RZ] ;  /* 0x00000000fffff984 */ /* 0x000fe20000000800 */
[----:B------:R-:W-:Y:S01]  /*4430*/  @!PT LDS RZ, [RZ] ;  /* 0x00000000fffff984 */ /* 0x000fe20000000800 */
[----:B------:R2:W-:Y:S06]  /*4440*/  MEMBAR.ALL.CTA ;  /* 0x0000000000007992 */ /* 0x0005ec0000008000 */
[----:B--2---:R-:W2:Y:S01]  /*4450*/  FENCE.VIEW.ASYNC.S ;  /* 0x00000000000073c6 */ /* 0x004ea20000000000 */
[----:B------:R-:W-:Y:S04]  /*4460*/  PRMT R0, RZ, 0x654, R0 ;  /* 0x00000654ff007816 */ /* 0x000fe80000000000 */
[----:B--2---:R2:W-:Y:S01]  /*4470*/  SYNCS.ARRIVE.TRANS64.RED.A1T0 RZ, [R0+URZ], RZ ;  /* 0x000000ff00ff79a7 */ /* 0x0045e200081004ff */
[----:B----4-:R-:W-:Y:S11]  /*4480*/  LOP3.LUT P3, RZ, R30, 0x1, RZ, 0xc0, !PT ;  /* 0x000000011eff7812 */ /* 0x010ff6000786c0ff */
[----:B------:R-:W-:Y:S02]  /*4490*/  @!UPT UIADD3 URZ, UPT, UPT, URZ, URZ, URZ ;  /* 0x000000fffffff290 */ /* 0x000fe4000fffe0ff */
[----:B------:R-:W-:Y:S02]  /*44a0*/  @P3 MOV R13, R28 ;  /* 0x0000001c000d3202 */ /* 0x000fe40000000f00 */
[----:B------:R-:W-:Y:S01]  /*44b0*/  @P3 LOP3.LUT R8, R29, 0xffff, RZ, 0xc0, !PT ;  /* 0x0000ffff1d083812 */ /* 0x000fe200078ec0ff */
[----:B--2---:R-:W-:Y:S06]  /*44c0*/  @!P0 BRA `(.L_x_85) ;  /* 0x0000000000a48947 */ /* 0x004fec0003800000 */
[----:B-1----:R-:W-:Y:S01]  /*44d0*/  IMAD.HI.U32 R33, R22, R7, RZ ;  /* 0x0000000716217227 */ /* 0x002fe200078e00ff */
[----:B------:R-:W-:Y:S02]  /*44e0*/  ISETP.NE.AND P0, PT, R6, 0x1, PT ;  /* 0x000000010600780c */ /* 0x000fe40003f05270 */
[----:B------:R-:W-:Y:S01]  /*44f0*/  ISETP.NE.AND P2, PT, R26, 0x1, PT ;  /* 0x000000011a00780c */ /* 0x000fe20003f45270 */
[----:B---3--:R-:W-:Y:S01]  /*4500*/  IMAD.HI.U32 R34, R19, R16, RZ ;  /* 0x0000001013227227 */ /* 0x008fe200078e00ff */
[----:B------:R-:W-:Y:S02]  /*4510*/  SHF.R.U32.HI R33, RZ, R18, R33 ;  /* 0x00000012ff217219 */ /* 0x000fe40000011621 */
[----:B------:R-:W-:Y:S01]  /*4520*/  ISETP.NE.AND P4, PT, R2, 0x1, PT ;  /* 0x000000010200780c */ /* 0x000fe20003f85270 */
[----:B------:R-:W-:Y:S01]  /*4530*/  IMAD.HI.U32 R38, R13, R16, RZ ;  /* 0x000000100d267227 */ /* 0x000fe200078e00ff */
[----:B------:R-:W-:Y:S02]  /*4540*/  SHF.R.U32.HI R34, RZ, R17, R34 ;  /* 0x00000011ff227219 */ /* 0x000fe40000011622 */
[----:B------:R-:W-:Y:S01]  /*4550*/  SEL R3, R22, R33, !P0 ;  /* 0x0000002116037207 */ /* 0x000fe20004000000 */
[C---:B------:R-:W-:Y:S01]  /*4560*/  IMAD.HI.U32 R33, R8.reuse, R7, RZ ;  /* 0x0000000708217227 */ /* 0x040fe200078e00ff */
[----:B------:R-:W-:Y:S02]  /*4570*/  SEL R11, R19, R34, !P4 ;  /* 0x00000022130b7207 */ /* 0x000fe40006000000 */
[----:B------:R-:W-:Y:S01]  /*4580*/  SHF.R.U32.HI R38, RZ, R17, R38 ;  /* 0x00000011ff267219 */ /* 0x000fe20000011626 */
[----:B------:R-:W-:Y:S01]  /*4590*/  IMAD.HI.U32 R40, R3, R4, RZ ;  /* 0x0000000403287227 */ /* 0x000fe200078e00ff */
[----:B------:R-:W-:Y:S03]  /*45a0*/  SHF.R.U32.HI R33, RZ, R18, R33 ;  /* 0x00000012ff217219 */ /* 0x000fe60000011621 */
[----:B------:R-:W-:Y:S01]  /*45b0*/  IMAD.HI.U32 R34, R11, R4, RZ ;  /* 0x000000040b227227 */ /* 0x000fe200078e00ff */
[----:B------:R-:W-:Y:S02]  /*45c0*/  @P2 SHF.R.U32.HI R3, RZ, R5, R40 ;  /* 0x00000005ff032219 */ /* 0x000fe40000011628 */
[----:B------:R-:W-:Y:S02]  /*45d0*/  SEL R9, R8, R33, !P0 ;  /* 0x0000002108097207 */ /* 0x000fe40004000000 */
[----:B------:R-:W-:Y:S01]  /*45e0*/  @P2 SHF.R.U32.HI R11, RZ, R5, R34 ;  /* 0x00000005ff0b2219 */ /* 0x000fe20000011622 */
[C---:B------:R-:W-:Y:S01]  /*45f0*/  IMAD R10, R26.reuse, R3, RZ ;  /* 0x000000031a0a7224 */ /* 0x040fe200078e02ff */
[----:B------:R-:W-:Y:S01]  /*4600*/  SEL R3, R13, R38, !P4 ;  /* 0x000000260d037207 */ /* 0x000fe20006000000 */
[C---:B------:R-:W-:Y:S03]  /*4610*/  IMAD.HI.U32 R14, R9.reuse, R4, RZ ;  /* 0x00000004090e7227 */ /* 0x040fe600078e00ff */
[----:B------:R-:W-:Y:S01]  /*4620*/  ISETP.GE.AND P0, PT, R9, R10, PT ;  /* 0x0000000a0900720c */ /* 0x000fe20003f06270 */
[C---:B------:R-:W-:Y:S01]  /*4630*/  IMAD R12, R26.reuse, R11, RZ ;  /* 0x0000000b1a0c7224 */ /* 0x040fe200078e02ff */
[-C--:B------:R-:W-:Y:S04]  /*4640*/  SHF.R.U32.HI R14, RZ, R5.reuse, R14 ;  /* 0x00000005ff0e7219 */ /* 0x080fe8000001160e */
[----:B------:R-:W-:Y:S02]  /*4650*/  ISETP.GE.OR P0, PT, R3, R12, P0 ;  /* 0x0000000c0300720c */ /* 0x000fe40000706670 */
[----:B------:R-:W-:Y:S05]  /*4660*/  SEL R15, R9, R14, !P2 ;  /* 0x0000000e090f7207 */ /* 0x000fea0005000000 */
[----:B------:R-:W-:Y:S04]  /*4670*/  IMAD.MOV R14, RZ, RZ, -R15 ;  /* 0x000000ffff0e7224 */ /* 0x000fe800078e0a0f */
[----:B------:R-:W-:Y:S02]  /*4680*/  IMAD R14, R26, R14, R9 ;  /* 0x0000000e1a0e7224 */ /* 0x000fe400078e0209 */
[C---:B------:R-:W-:Y:S05]  /*4690*/  @!P0 IMAD.HI.U32 R10, R3.reuse, R4, RZ ;  /* 0x00000004030a8227 */ /* 0x040fea00078e00ff */
[----:B------:R-:W-:Y:S04]  /*46a0*/  @!P0 SHF.R.U32.HI R10, RZ, R5, R10 ;  /* 0x00000005ff0a8219 */ /* 0x000fe8000001160a */
[----:B------:R-:W-:Y:S01]  /*46b0*/  @!P0 SEL R0, R3, R10, !P2 ;  /* 0x0000000a03008207 */ /* 0x000fe20005000000 */
[----:B------:R-:W-:Y:S03]  /*46c0*/  IMAD.MOV R10, RZ, RZ, -R3 ;  /* 0x000000ffff0a7224 */ /* 0x000fe600078e0a03 */
[----:B------:R-:W-:Y:S01]  /*46d0*/  @!P0 IADD3 R15, PT, PT, R15, -R0, RZ ;  /* 0x800000000f0f8210 */ /* 0x000fe20007ffe0ff */
[----:B------:R-:W-:Y:S01]  /*46e0*/  @!P0 IMAD R0, R11, R14, R0 ;  /* 0x0000000e0b008224 */ /* 0x000fe200078e0200 */
[----:B------:R-:W-:Y:S01]  /*46f0*/  IADD3 R11, PT, PT, -R9, RZ, RZ ;  /* 0x000000ff090b7210 */ /* 0x000fe20007ffe1ff */
[----:B------:R-:W-:Y:S02]  /*4700*/  IMAD R13, R2, R10, R13 ;  /* 0x0000000a020d7224 */ /* 0x000fe400078e020d */
[----:B------:R-:W-:Y:S02]  /*4710*/  @!P0 IMAD R9, R15, R26, R3 ;  /* 0x0000001a0f098224 */ /* 0x000fe400078e0203 */
[----:B------:R-:W-:Y:S02]  /*4720*/  @!P0 IMAD.MOV.U32 R3, RZ, RZ, R0 ;  /* 0x000000ffff038224 */ /* 0x000fe400078e0000 */
[----:B------:R-:W-:Y:S02]  /*4730*/  IMAD R8, R6, R11, R8 ;  /* 0x0000000b06087224 */ /* 0x000fe400078e0208 */
[----:B------:R-:W-:Y:S02]  /*4740*/  IMAD R13, R3, R2, R13 ;  /* 0x00000002030d7224 */ /* 0x000fe400078e020d */
[----:B------:R-:W-:Y:S02]  /*4750*/  IMAD R8, R9, R6, R8 ;  /* 0x0000000609087224 */ /* 0x000fe400078e0208 */
.L_x_85:
[----:B------:R-:W-:Y:S05]  /*4760*/  BRA.U UP0, `(.L_x_86) ;  /* 0x0000000100107547 */ /* 0x000fea000b800000 */
[----:B------:R-:W-:Y:S04]  /*4770*/  MOV R0, UR6 ;  /* 0x0000000600007c02 */ /* 0x000fe80008000f00 */
[----:B------:R-:W-:Y:S04]  /*4780*/  SHF.L.U32 R3, R0, 0x1f, RZ ;  /* 0x0000001f00037819 */ /* 0x000fe800000006ff */
[----:B------:R-:W2:Y:S02]  /*4790*/  SYNCS.PHASECHK.TRANS64.TRYWAIT P0, [UR7+0x68], R3 ;  /* 0x00006803ff0075a7 */ /* 0x000ea40008001107 */
[----:B--2---:R-:W-:Y:S05]  /*47a0*/  @!P0 BRA `(.L_x_87) ;  /* 0x0000004800148947 */ /* 0x004fea0003800000 */
.L_x_86:
[----:B------:R-:W-:Y:S02]  /*47b0*/  R2UR UR42, R20 ;  /* 0x00000000142a72ca */ /* 0x000fe400000e0000 */
[----:B------:R-:W-:Y:S02]  /*47c0*/  R2UR UR43, R21 ;  /* 0x00000000152b72ca */ /* 0x000fe400000e0000 */
[----:B------:R-:W-:Y:S02]  /*47d0*/  ISETP.NE.U32.AND P2, PT, RZ, UR4, PT ;  /* 0x00000004ff007c0c */ /* 0x000fe4000bf45070 */
[----:B------:R-:W-:Y:S02]  /*47e0*/  SHF.L.U32 R12, R32, 0x1f, RZ ;  /* 0x0000001f200c7819 */ /* 0x000fe400000006ff */
[----:B------:R-:W-:Y:S05]  /*47f0*/  ISETP.NE.AND.EX P2, PT, RZ, UR5, PT, P2 ;  /* 0x00000005ff007c0c */ /* 0x000fea000bf45320 */
[----:B------:R-:W-:Y:S02]  /*4800*/  USHF.L.U32 UR42, UR42, 0x7, URZ ;  /* 0x000000072a2a7899 */ /* 0x000fe400080006ff */
[----:B------:R-:W-:Y:S01]  /*4810*/  USHF.L.U32 UR43, UR43, 0x6, URZ ;  /* 0x000000062b2b7899 */ /* 0x000fe200080006ff */
[----:B------:R-:W-:Y:S11]  /*4820*/  BRA.U !UP4, `(.L_x_88) ;  /* 0x000000010c347547 */ /* 0x000ff6000b800000 */
[----:B------:R-:W-:Y:S01]  /*4830*/  UPLOP3.LUT UP1, UPT, UPT, UPT, UP3, 0x80, 0x8 ;  /* 0x000000000008789c */ /* 0x000fe20003f2f030 */
[----:B--2---:R-:W-:Y:S02]  /*4840*/  HFMA2 R0, -RZ, RZ, 0, 5.9604644775390625e-08 ;  /* 0x00000001ff007431 */ /* 0x004fe400000001ff */
[----:B------:R-:W-:Y:S03]  /*4850*/  IMAD.MOV.U32 R59, RZ, RZ, 0x1 ;  /* 0x00000001ff3b7424 */ /* 0x000fe600078e00ff */
[----:B------:R-:W-:Y:S05]  /*4860*/  PLOP3.LUT P0, PT, PT, PT, UP1, 0x80, 0x8 ;  /* 0x000000000008781c */ /* 0x000fea0003f0f018 */
[----:B------:R-:W2:Y:S01]  /*4870*/  @UP1 LDCU.64 UR10, c[0x0][0x888] ;  /* 0x00011100ff0a17ac */ /* 0x000ea20008000a00 */
[----:B------:R-:W-:Y:S07]  /*4880*/  @UP1 UIMAD UR8, UR36, UR4, URZ ;  /* 0x00000004240812a4 */ /* 0x000fee000f8e02ff */
[----:B------:R-:W-:Y:S01]  /*4890*/  @!P0 PRMT R59, R0, 0x7610, R59 ;  /* 0x00007610003b8816 */ /* 0x000fe2000000003b */
[----:B--2---:R-:W-:Y:S03]  /*48a0*/  @UP1 UIMAD.WIDE UR10, UR8, 0x4, UR10 ;  /* 0x00000004080a18a5 */ /* 0x004fe6000f8e020a */
[----:B------:R-:W2:Y:S03]  /*48b0*/  @!UP1 LDCU UR8, c[0x0][0x880] ;  /* 0x00011000ff0897ac */ /* 0x000ea60008000800 */
[----:B------:R-:W-:Y:S01]  /*48c0*/  IMAD.U32 R10, RZ, RZ, UR10 ;  /* 0x0000000aff0a7e24 */ /* 0x000fe2000f8e00ff */
[----:B------:R-:W-:Y:S05]  /*48d0*/  MOV R11, UR11 ;  /* 0x0000000b000b7c02 */ /* 0x000fea0008000f00 */
[----:B------:R4:W5:Y:S02]  /*48e0*/  @P0 LDG.E R35, desc[UR46][R10.64] ;  /* 0x0000002e0a230981 */ /* 0x000964000c1e1900 */
[----:B--2-4-:R-:W-:Y:S07]  /*48f0*/  @!P0 IMAD.U32 R35, RZ, RZ, UR8 ;  /* 0x00000008ff238e24 */ /* 0x014fee000f8e00ff */
.L_x_88:
[----:B-----5:R-:W-:Y:S01]  /*4900*/  @!P2 FSETP.EQ.AND P0, PT, R35, RZ, PT ;  /* 0x000000ff2300a20b */ /* 0x020fe20003f02000 */
[----:B------:R-:W-:Y:S01]  /*4910*/  @!UPT UIADD3 URZ, UPT, UPT, URZ, URZ, URZ ;  /* 0x000000fffffff290 */ /* 0x000fe2000fffe0ff */
[----:B------:R-:W-:Y:S11]  /*4920*/  @!P2 BRA `(.L_x_89) ;  /* 0x000000000014a947 */ /* 0x000ff60003800000 */
[----:B------:R-:W-:Y:S02]  /*4930*/  LOP3.LUT P2, RZ, R59, 0xff, RZ, 0xc0, !PT ;  /* 0x000000ff3bff7812 */ /* 0x000fe4000784c0ff */
[----:B------:R-:W-:Y:S04]  /*4940*/  PLOP3.LUT P0, PT, PT, PT, UP1, 0x80, 0x8 ;  /* 0x000000000008781c */ /* 0x000fe80003f0f018 */
[----:B------:R-:W-:Y:S07]  /*4950*/  PLOP3.LUT P0, PT, P0, PT, PT, 0x8, 0x80 ;  /* 0x000000000080781c */ /* 0x000fee000070e170 */
[----:B------:R-:W-:Y:S11]  /*4960*/  @P2 FSETP.EQ.AND P0, PT, R35, RZ, PT ;  /* 0x000000ff2300220b */ /* 0x000ff60003f02000 */
[----:B------:R-:W-:Y:S02]  /*4970*/  @!UPT UIADD3 URZ, UPT, UPT, URZ, URZ, URZ ;  /* 0x000000fffffff290 */ /* 0x000fe4000fffe0ff */
.L_x_89:
[----:B------:R-:W4:Y:S01]  /*4980*/  SYNCS.PHASECHK.TRANS64.TRYWAIT P2, [UR7+0x40], R12 ;  /* 0x0000400cff0075a7 */ /* 0x000f220008041107 */
[----:B------:R-:W-:Y:S04]  /*4990*/  ELECT P4, URZ, PT ;  /* 0x0000000000ff782f */ /* 0x000fe80003880000 */
[----:B------:R-:W-:Y:S11]  /*49a0*/  PLOP3.LUT P4, PT, P0, P4, PT, 0xf2, 0x2f ;  /* 0x00000000002f781c */ /* 0x000ff60000789e72 */
[----:B------:R-:W-:Y:S02]  /*49b0*/  @!UPT UIADD3 URZ, UPT, UPT, URZ, URZ, URZ ;  /* 0x000000fffffff290 */ /* 0x000fe4000fffe0ff */
[----:B-1----:R-:W-:Y:S05]  /*49c0*/  @!P4 IADD3 R9, P0, PT, R36, 0x580, RZ ;  /* 0x000005802409c810 */ /* 0x002fea0007f1e0ff */
[----:B--2---:R-:W-:Y:S01]  /*49d0*/  @!P4 IMAD.X R0, RZ, RZ, R37, P0 ;  /* 0x000000ffff00c224 */ /* 0x004fe200000e0625 */
[----:B----4-:R-:W-:Y:S07]  /*49e0*/  @!P2 BRA `(.L_x_90) ;  /* 0x00000044009ca947 */ /* 0x010fee0003800000 */
.L_x_176:
[----:B------:R-:W-:Y:S01]  /*49f0*/  @!P4 R2UR UR9, R9 ;  /* 0x000000000909c2ca */ /* 0x000fe200000e0000 */
[----:B------:R-:W-:Y:S01]  /*4a00*/  VOTEU.ALL UP0, P4 ;  /* 0x0000000000ff7886 */ /* 0x000fe20002000000 */
[----:B------:R-:W-:Y:S01]  /*4a10*/  @!P4 R2UR UR8, R0 ;  /* 0x000000000008c2ca */ /* 0x000fe200000e0000 */
[----:B------:R-:W-:Y:S01]  /*4a20*/  VOTEU.ALL UP2, P4 ;  /* 0x0000000000ff7886 */ /* 0x000fe20002040000 */
[----:B------:R-:W-:Y:S01]  /*4a30*/  UMOV UR16, 0x0 ;  /* 0x0000000000107882 */ /* 0x000fe20000000000 */
[----:B------:R-:W-:Y:S01]  /*4a40*/  UMOV UR17, 0x10000000 ;  /* 0x1000000000117882 */ /* 0x000fe20000000000 */
[----:B------:R-:W-:Y:S01]  /*4a50*/  @!UP0 UIADD3 UR40, UPT, UPT, UR7, 0x200, URZ ;  /* 0x0000020007288890 */ /* 0x000fe2000fffe0ff */
[----:B------:R-:W-:Y:S01]  /*4a60*/  @!P4 IMAD.MOV.U32 R0, RZ, RZ, 0x1000 ;  /* 0x00001000ff00c424 */ /* 0x000fe200078e00ff */
[----:B------:R-:W-:Y:S01]  /*4a70*/  UMOV UR44, UR36 ;  /* 0x00000024002c7c82 */ /* 0x000fe20008000000 */
[----:B------:R-:W-:Y:S01]  /*4a80*/  @!UP0 UIADD3 UR10, UPT, UPT, UR42, 0x40, URZ ;  /* 0x000000402a0a8890 */ /* 0x000fe2000fffe0ff */
[----:B------:R-:W-:Y:S01]  /*4a90*/  @!P4 IADD3 R9, P0, PT, R36, 0x580, RZ ;  /* 0x000005802409c810 */ /* 0x000fe20007f1e0ff */
[----:B------:R-:W-:Y:S01]  /*4aa0*/  UMOV UR11, UR43 ;  /* 0x0000002b000b7c82 */ /* 0x000fe20008000000 */
[----:B------:R-:W-:Y:S01]  /*4ab0*/  UMOV UR12, UR36 ;  /* 0x00000024000c7c82 */ /* 0x000fe20008000000 */
[----:B------:R-:W-:Y:S01]  /*4ac0*/  IMAD.U32 R10, RZ, RZ, UR9 ;  /* 0x00000009ff0a7e24 */ /* 0x000fe2000f8e00ff */
[----:B------:R-:W-:Y:S01]  /*4ad0*/  UMOV UR9, UR41 ;  /* 0x0000002900097c82 */ /* 0x000fe20008000000 */
[----:B------:R-:W-:Y:S01]  /*4ae0*/  IMAD.U32 R11, RZ, RZ, UR8 ;  /* 0x00000008ff0b7e24 */ /* 0x000fe2000f8e00ff */
[----:B------:R-:W-:Y:S02]  /*4af0*/  @!UP0 UIADD3 UR8, UPT, UPT, UR7, 0xa00, URZ ;  /* 0x00000a0007088890 */ /* 0x000fe4000fffe0ff */
[----:B------:R-:W-:Y:S01]  /*4b00*/  @!P4 R2UR UR18, R10 ;  /* 0x000000000a12c2ca */ /* 0x000fe200000e0000 */
[----:B------:R-:W-:Y:S01]  /*4b10*/  VOTEU.ALL UP0, P4 ;  /* 0x0000000000ff7886 */ /* 0x000fe20002000000 */
[----:B------:R-:W-:Y:S01]  /*4b20*/  @!P4 R2UR UR19, R11 ;  /* 0x000000000b13c2ca */ /* 0x000fe200000e0000 */
[----:B------:R-:W-:Y:S11]  /*4b30*/  UPRMT UR14, UR37, 0x654, UR41 ;  /* 0x00000654250e7896 */ /* 0x000ff60008000029 */
[----:B------:R-:W-:Y:S01]  /*4b40*/  @!UPT UIADD3 URZ, UPT, UPT, URZ, URZ, URZ ;  /* 0x000000fffffff290 */ /* 0x000fe2000fffe0ff */
[----:B------:R2:W-:Y:S01]  /*4b50*/  @!UP2 UTMALDG.3D [UR40], [UR18], desc[UR16] ;  /* 0x000010281200a5b4 */ /* 0x0005e20008011000 */
[----:B------:R2:W-:Y:S01]  /*4b60*/  @!UP0 UTMALDG.3D [UR8], [UR18], desc[UR16] ;  /* 0x00001008120085b4 */ /* 0x0005e20008011000 */
[----:B------:R4:W-:Y:S01]  /*4b70*/  @!P4 SYNCS.ARRIVE.TRANS64.RED.A0TR RZ, [UR7+0x20], R0 ;  /* 0x00002000ffffc9a7 */ /* 0x0009e20008300407 */
[----:B------:R-:W-:Y:S01]  /*4b80*/  SYNCS.ARRIVE.TRANS64.RED.A1T0 RZ, [UR14], RZ ;  /* 0x000000ffffff79a7 */ /* 0x000fe2000810040e */
[----:B----4-:R-:W-:Y:S01]  /*4b90*/  @!P4 IMAD.X R0, RZ, RZ, R37, P0 ;  /* 0x000000ffff00c224 */ /* 0x010fe200000e0625 */
[----:B------:R-:W4:Y:S02]  /*4ba0*/  SYNCS.PHASECHK.TRANS64.TRYWAIT P2, [UR7+0x48], R12 ;  /* 0x0000480cff0075a7 */ /* 0x000f240008041107 */
[----:B--2-4-:R-:W-:Y:S05]  /*4bb0*/  @!P2 BRA `(.L_x_91) ;  /* 0x000000440040a947 */ /* 0x014fea0003800000 */
.L_x_178:
        /* <DEDUP_REMOVED lines=8> */
[----:B------:R-:W-:Y:S01]  /*4c40*/  @!UP0 UIADD3 UR32, UPT, UPT, UR7, 0x1200, URZ ;  /* 0x0000120007208890 */ /* 0x000fe2000fffe0ff */
[----:B------:R-:W-:Y:S01]  /*4c50*/  @!P4 IADD3 R21, P0, PT, R36, 0x580, RZ ;  /* 0x000005802415c810 */ /* 0x000fe20007f1e0ff */
[----:B------:R-:W-:Y:S01]  /*4c60*/  UMOV UR35, UR43 ;  /* 0x0000002b00237c82 */ /* 0x000fe20008000000 */
[----:B------:R-:W-:Y:S02]  /*4c70*/  @!UP0 UIADD3 UR10, UPT, UPT, UR42, 0x50, URZ ;  /* 0x000000502a0a8890 */ /* 0x000fe4000fffe0ff */
[----:B------:R-:W-:Y:S01]  /*4c80*/  IMAD.U32 R10, RZ, RZ, UR9 ;  /* 0x00000009ff0a7e24 */ /* 0x000fe2000f8e00ff */
[----:B------:R-:W-:Y:S01]  /*4c90*/  UMOV UR9, UR33 ;  /* 0x0000002100097c82 */ /* 0x000fe20008000000 */
[----:B------:R-:W-:Y:S01]  /*4ca0*/  IMAD.U32 R11, RZ, RZ, UR8 ;  /* 0x00000008ff0b7e24 */ /* 0x000fe2000f8e00ff */
[----:B------:R-:W-:Y:S01]  /*4cb0*/  @!UP0 UIADD3 UR8, UPT, UPT, UR7, 0x1a00, URZ ;  /* 0x00001a0007088890 */ /* 0x000fe2000fffe0ff */
[----:B------:R-:W-:Y:S01]  /*4cc0*/  @!P4 IMAD.X R20, RZ, RZ, R37, P0 ;  /* 0x000000ffff14c224 */ /* 0x000fe200000e0625 */
[----:B------:R-:W-:Y:S01]  /*4cd0*/  @!P4 R2UR UR18, R10 ;  /* 0x000000000a12c2ca */ /* 0x000fe200000e0000 */
[----:B------:R-:W-:Y:S01]  /*4ce0*/  VOTEU.ALL UP0, P4 ;  /* 0x0000000000ff7886 */ /* 0x000fe20002000000 */
[----:B------:R-:W-:Y:S01]  /*4cf0*/  @!P4 R2UR UR19, R11 ;  /* 0x000000000b13c2ca */ /* 0x000fe200000e0000 */
[----:B------:R-:W-:Y:S01]  /*4d00*/  UMOV UR11, UR43 ;  /* 0x0000002b000b7c82 */ /* 0x000fe20008000000 */
[----:B------:R-:W-:Y:S01]  /*4d10*/  UMOV UR12, UR36 ;  /* 0x00000024000c7c82 */ /* 0x000fe20008000000 */
[----:B------:R-:W-:Y:S10]  /*4d20*/  UPRMT UR14, UR37, 0x654, UR33 ;  /* 0x00000654250e7896 */ /* 0x000ff40008000021 */
[----:B------:R2:W-:Y:S01]  /*4d30*/  @!UP2 UTMALDG.3D [UR32], [UR18], desc[UR16] ;  /* 0x000010201200a5b4 */ /* 0x0005e20008011000 */
[----:B------:R2:W-:Y:S01]  /*4d40*/  @!UP0 UTMALDG.3D [UR8], [UR18], desc[UR16] ;  /* 0x00001008120085b4 */ /* 0x0005e20008011000 */
[----:B------:R2:W-:Y:S01]  /*4d50*/  @!P4 SYNCS.ARRIVE.TRANS64.RED.A0TR RZ, [UR7+0x28], R0 ;  /* 0x00002800ffffc9a7 */ /* 0x0005e20008300407 */
[----:B------:R-:W-:Y:S01]  /*4d60*/  SYNCS.ARRIVE.TRANS64.RED.A1T0 RZ, [UR14], RZ ;  /* 0x000000ffffff79a7 */ /* 0x000fe2000810040e */
[----:B------:R-:W4:Y:S02]  /*4d70*/  SYNCS.PHASECHK.TRANS64.TRYWAIT P2, [UR7+0x50], R12 ;  /* 0x0000500cff0075a7 */ /* 0x000f240008041107 */
[----:B--2-4-:R-:W-:Y:S05]  /*4d80*/  @!P2 BRA `(.L_x_92) ;  /* 0x0000004000e4a947 */ /* 0x014fea0003800000 */
.L_x_180:
[----:B------:R-:W2:Y:S01]  /*4d90*/  LDC.64 R14, c[0x0][0xb10] ;  /* 0x0002c400ff0e7b82 */ /* 0x000ea20000000a00 */
[----:B------:R-:W-:Y:S01]  /*4da0*/  @!P4 R2UR UR9, R21 ;  /* 0x000000001509c2ca */ /* 0x000fe200000e0000 */
[----:B------:R-:W-:Y:S01]  /*4db0*/  VOTEU.ALL UP0, P4 ;  /* 0x0000000000ff7886 */ /* 0x000fe20002000000 */
[----:B------:R-:W-:Y:S01]  /*4dc0*/  @!P4 R2UR UR8, R20 ;  /* 0x000000001408c2ca */ /* 0x000fe200000e0000 */
[----:B------:R-:W-:Y:S01]  /*4dd0*/  VOTEU.ALL UP2, P4 ;  /* 0x0000000000ff7886 */ /* 0x000fe20002040000 */
[----:B------:R-:W-:Y:S03]  /*4de0*/  UMOV UR16, 0x0 ;  /* 0x0000000000107882 */ /* 0x000fe60000000000 */
[----:B------:R-:W4:Y:S01]  /*4df0*/  LDC.64 R10, c[0x0][0xb18] ;  /* 0x0002c600ff0a7b82 */ /* 0x000f220000000a00 */
[----:B------:R-:W-:Y:S01]  /*4e00*/  @!UP0 UIADD3 UR26, UPT, UPT, UR42, 0x20, URZ ;  /* 0x000000202a1a8890 */ /* 0x000fe2000fffe0ff */
[----:B------:R-:W-:Y:S01]  /*4e10*/  @P3 SHF.R.U32.HI R24, RZ, 0x10, R29 ;  /* 0x00000010ff183819 */ /* 0x000fe2000001161d */
[----:B------:R-:W-:Y:S01]  /*4e20*/  @!UP0 UIADD3 UR24, UPT, UPT, UR7, 0x2200, URZ ;  /* 0x0000220007188890 */ /* 0x000fe2000fffe0ff */
[----:B------:R-:W-:Y:S01]  /*4e30*/  VIADD R27, R27, 0x1 ;  /* 0x000000011b1b7836 */ /* 0x000fe20000000000 */
[----:B------:R-:W-:Y:S03]  /*4e40*/  UMOV UR17, 0x10000000 ;  /* 0x1000000000117882 */ /* 0x000fe60000000000 */
[----:B------:R-:W5:Y:S01]  /*4e50*/  @!P1 LDC R0, c[0x0][0xb20] ;  /* 0x0002c800ff009b82 */ /* 0x000f620000000800 */
[----:B------:R-:W-:Y:S01]  /*4e60*/  UMOV UR27, UR43 ;  /* 0x0000002b001b7c82 */ /* 0x000fe20008000000 */
[----:B------:R-:W-:Y:S01]  /*4e70*/  IMAD.U32 R20, RZ, RZ, UR9 ;  /* 0x00000009ff147e24 */ /* 0x000fe2000f8e00ff */
[----:B------:R-:W-:Y:S05]  /*4e80*/  UMOV UR28, UR36 ;  /* 0x00000024001c7c82 */ /* 0x000fea0008000000 */
[----:B-1----:R-:W1:Y:S01]  /*4e90*/  @!P1 LDC R3, c[0x0][0xb0c] ;  /* 0x0002c300ff039b82 */ /* 0x002e620000000800 */
[----:B------:R-:W-:Y:S01]  /*4ea0*/  IMAD.U32 R21, RZ, RZ, UR8 ;  /* 0x00000008ff157e24 */ /* 0x000fe2000f8e00ff */
[----:B------:R-:W-:Y:S01]  /*4eb0*/  @!UP0 UIADD3 UR10, UPT, UPT, UR42, 0x60, URZ ;  /* 0x000000602a0a8890 */ /* 0x000fe2000fffe0ff */
[----:B------:R-:W-:Y:S01]  /*4ec0*/  @!P4 R2UR UR18, R20 ;  /* 0x000000001412c2ca */ /* 0x000fe200000e0000 */
[----:B------:R-:W-:Y:S01]  /*4ed0*/  @!UP0 UIADD3 UR8, UPT, UPT, UR7, 0x2a00, URZ ;  /* 0x00002a0007088890 */ /* 0x000fe2000fffe0ff */
[----:B------:R-:W-:Y:S01]  /*4ee0*/  @!P4 IMAD.MOV.U32 R20, RZ, RZ, 0x1000 ;  /* 0x00001000ff14c424 */ /* 0x000fe200078e00ff */
[----:B------:R-:W-:Y:S01]  /*4ef0*/  @!P4 R2UR UR19, R21 ;  /* 0x000000001513c2ca */ /* 0x000fe200000e0000 */
[----:B------:R-:W-:Y:S01]  /*4f00*/  VOTEU.ALL UP0, P4 ;  /* 0x0000000000ff7886 */ /* 0x000fe20002000000 */
[----:B------:R-:W-:Y:S01]  /*4f10*/  UMOV UR9, UR25 ;  /* 0x0000001900097c82 */ /* 0x000fe20008000000 */
[----:B------:R-:W-:Y:S01]  /*4f20*/  UMOV UR11, UR43 ;  /* 0x0000002b000b7c82 */ /* 0x000fe20008000000 */
[----:B------:R-:W-:Y:S01]  /*4f30*/  UMOV UR12, UR36 ;  /* 0x00000024000c7c82 */ /* 0x000fe20008000000 */
[----:B------:R-:W-:Y:S08]  /*4f40*/  UPRMT UR14, UR37, 0x654, UR25 ;  /* 0x00000654250e7896 */ /* 0x000ff00008000019 */
[----:B------:R1:W-:Y:S02]  /*4f50*/  @!UP2 UTMALDG.3D [UR24], [UR18], desc[UR16] ;  /* 0x000010181200a5b4 */ /* 0x0003e40008011000 */
[----:B-1----:R-:W-:Y:S01]  /*4f60*/  @!P1 ISETP.NE.AND P2, PT, R3, 0x1, PT ;  /* 0x000000010300980c */ /* 0x002fe20003f45270 */
[C---:B--2---:R-:W-:Y:S01]  /*4f70*/  @!P1 IMAD.HI.U32 R14, R13.reuse, R14, RZ ;  /* 0x0000000e0d0e9227 */ /* 0x044fe200078e00ff */
[----:B----4-:R-:W-:Y:S01]  /*4f80*/  @!P1 ISETP.NE.AND P0, PT, R10, 0x1, PT ;  /* 0x000000010a00980c */ /* 0x010fe20003f05270 */
[----:B------:R1:W-:Y:S01]  /*4f90*/  @!UP0 UTMALDG.3D [UR8], [UR18], desc[UR16] ;  /* 0x00001008120085b4 */ /* 0x0003e20008011000 */
[----:B------:R1:W-:Y:S01]  /*4fa0*/  @!P4 SYNCS.ARRIVE.TRANS64.RED.A0TR RZ, [UR7+0x30], R20 ;  /* 0x00003014ffffc9a7 */ /* 0x0003e20008300407 */
[C---:B------:R-:W-:Y:S01]  /*4fb0*/  @!P1 IMAD.HI.U32 R11, R8.reuse, R11, RZ ;  /* 0x0000000b080b9227 */ /* 0x040fe200078e00ff */
[----:B------:R-:W-:Y:S04]  /*4fc0*/  @!P1 SHF.R.U32.HI R14, RZ, R15, R14 ;  /* 0x0000000fff0e9219 */ /* 0x000fe8000001160e */
[----:B-----5:R-:W-:Y:S02]  /*4fd0*/  @!P1 SHF.R.U32.HI R9, RZ, R0, R11 ;  /* 0x00000000ff099219 */ /* 0x020fe4000001160b */
[----:B------:R-:W-:Y:S02]  /*4fe0*/  @!P1 SEL R14, R13, R14, !P2 ;  /* 0x0000000e0d0e9207 */ /* 0x000fe40005000000 */
[----:B------:R-:W-:Y:S05]  /*4ff0*/  @!P1 SEL R9, R8, R9, !P0 ;  /* 0x0000000908099207 */ /* 0x000fea0004000000 */
[----:B------:R-:W-:Y:S01]  /*5000*/  @!P1 IMAD.IADD R0, R9, 0x1, -R14 ;  /* 0x0000000109009824 */ /* 0x000fe200078e0a0e */
[----:B------:R-:W-:Y:S01]  /*5010*/  SYNCS.ARRIVE.TRANS64.RED.A1T0 RZ, [UR14], RZ ;  /* 0x000000ffffff79a7 */ /* 0x000fe2000810040e */
[----:B------:R-:W-:Y:S02]  /*5020*/  @!P1 IMAD.IADD R9, R14, 0x1, -R9 ;  /* 0x000000010e099824 */ /* 0x000fe400078e0a09 */
[----:B------:R-:W-:Y:S02]  /*5030*/  @!P1 IMAD R13, R0, R3, R13 ;  /* 0x00000003000d9224 */ /* 0x000fe400078e020d */
[----:B------:R-:W-:Y:S01]  /*5040*/  @!P1 IMAD R8, R9, R10, R8 ;  /* 0x0000000a09089224 */ /* 0x000fe200078e0208 */
[----:B------:R-:W2:Y:S02]  /*5050*/  SYNCS.PHASECHK.TRANS64.TRYWAIT P5, [UR7+0x58], R12 ;  /* 0x0000580cff0075a7 */ /* 0x000ea400080a1107 */
[----:B-12---:R-:W-:Y:S05]  /*5060*/  @!P5 BRA `(.L_x_93) ;  /* 0x000000400044d947 */ /* 0x006fea0003800000 */
.L_x_182:
[----:B-1----:R-:W-:Y:S01]  /*5070*/  @!P4 IADD3 R3, P0, PT, R36, 0x580, RZ ;  /* 0x000005802403c810 */ /* 0x002fe20007f1e0ff */
[----:B------:R-:W-:Y:S01]  /*5080*/  VOTEU.ALL UP0, P4 ;  /* 0x0000000000ff7886 */ /* 0x000fe20002000000 */
[----:B------:R-:W-:Y:S01]  /*5090*/  VOTEU.ALL UP2, P4 ;  /* 0x0000000000ff7886 */ /* 0x000fe20002040000 */
[----:B------:R-:W-:Y:S01]  /*50a0*/  UMOV UR14, 0x0 ;  /* 0x00000000000e7882 */ /* 0x000fe20000000000 */
[----:B------:R-:W-:Y:S01]  /*50b0*/  @!P4 R2UR UR9, R3 ;  /* 0x000000000309c2ca */ /* 0x000fe200000e0000 */
[----:B------:R-:W-:Y:S01]  /*50c0*/  @!P4 IMAD.X R0, RZ, RZ, R37, P0 ;  /* 0x000000ffff00c224 */ /* 0x000fe200000e0625 */
[----:B------:R-:W-:Y:S01]  /*50d0*/  @!UP0 UIADD3 UR17, UPT, UPT, UR7, 0x38, URZ ;  /* 0x0000003807118890 */ /* 0x000fe2000fffe0ff */
[----:B------:R-:W-:Y:S01]  /*50e0*/  ISETP.NE.AND P0, PT, R27, 0x2, PT ;  /* 0x000000021b00780c */ /* 0x000fe20003f05270 */
[----:B------:R-:W-:Y:S01]  /*50f0*/  @!UP0 UIADD3 UR18, UPT, UPT, UR42, 0x30, URZ ;  /* 0x000000302a128890 */ /* 0x000fe2000fffe0ff */
[----:B------:R-:W-:Y:S01]  /*5100*/  LOP3.LUT R32, R32, 0x1, RZ, 0x3c, !PT ;  /* 0x0000000120207812 */ /* 0x000fe200078e3cff */
[----:B------:R-:W-:Y:S01]  /*5110*/  @!UP0 UIADD3 UR16, UPT, UPT, UR7, 0x3200, URZ ;  /* 0x0000320007108890 */ /* 0x000fe2000fffe0ff */
[----:B------:R-:W-:Y:S01]  /*5120*/  @!P4 R2UR UR8, R0 ;  /* 0x000000000008c2ca */ /* 0x000fe200000e0000 */
[----:B------:R-:W-:Y:S01]  /*5130*/  UMOV UR15, 0x10000000 ;  /* 0x10000000000f7882 */ /* 0x000fe20000000000 */
[----:B------:R-:W-:Y:S01]  /*5140*/  UMOV UR19, UR43 ;  /* 0x0000002b00137c82 */ /* 0x000fe20008000000 */
[----:B------:R-:W-:Y:S01]  /*5150*/  UMOV UR20, UR36 ;  /* 0x0000002400147c82 */ /* 0x000fe20008000000 */
[----:B------:R-:W-:Y:S01]  /*5160*/  @!UP0 UIADD3 UR10, UPT, UPT, UR42, 0x70, URZ ;  /* 0x000000702a0a8890 */ /* 0x000fe2000fffe0ff */
[----:B------:R-:W-:Y:S01]  /*5170*/  SEL R0, RZ, 0x1, P0 ;  /* 0x00000001ff007807 */ /* 0x000fe20000000000 */
[----:B------:R-:W-:Y:S01]  /*5180*/  IMAD.U32 R10, RZ, RZ, UR9 ;  /* 0x00000009ff0a7e24 */ /* 0x000fe2000f8e00ff */
[----:B------:R-:W-:Y:S01]  /*5190*/  UMOV UR11, UR43 ;  /* 0x0000002b000b7c82 */ /* 0x000fe20008000000 */
[----:B------:R-:W-:Y:S01]  /*51a0*/  UMOV UR12, UR36 ;  /* 0x00000024000c7c82 */ /* 0x000fe20008000000 */
[----:B------:R-:W-:Y:S01]  /*51b0*/  UMOV UR9, UR17 ;  /* 0x0000001100097c82 */ /* 0x000fe20008000000 */
[----:B------:R-:W-:Y:S01]  /*51c0*/  @P3 R2UR UR36, R24 ;  /* 0x00000000182432ca */ /* 0x000fe200000e0000 */
[----:B------:R-:W-:Y:S01]  /*51d0*/  IMAD.IADD R20, R8, 0x1, R58 ;  /* 0x0000000108147824 */ /* 0x000fe200078e023a */
[----:B------:R-:W-:Y:S01]  /*51e0*/  @!P4 R2UR UR22, R10 ;  /* 0x000000000a16c2ca */ /* 0x000fe200000e0000 */
[----:B------:R-:W-:Y:S01]  /*51f0*/  IMAD.U32 R11, RZ, RZ, UR8 ;  /* 0x00000008ff0b7e24 */ /* 0x000fe2000f8e00ff */
[----:B------:R-:W-:Y:S01]  /*5200*/  @!UP0 UIADD3 UR8, UPT, UPT, UR7, 0x3a00, URZ ;  /* 0x00003a0007088890 */ /* 0x000fe2000fffe0ff */
[----:B------:R-:W-:Y:S01]  /*5210*/  LOP3.LUT R25, R25, R0, RZ, 0x3c, !PT ;  /* 0x0000000019197212 */ /* 0x000fe200078e3cff */
[----:B------:R-:W-:Y:S01]  /*5220*/  VOTEU.ALL UP0, P4 ;  /* 0x0000000000ff7886 */ /* 0x000fe20002000000 */
[----:B------:R-:W-:Y:S01]  /*5230*/  IMAD.IADD R21, R13, 0x1, R60 ;  /* 0x000000010d157824 */ /* 0x000fe200078e023c */
[----:B------:R-:W-:Y:S02]  /*5240*/  @!P4 R2UR UR23, R11 ;  /* 0x000000000b17c2ca */ /* 0x000fe400000e0000 */
[----:B------:R-:W-:Y:S11]  /*5250*/  SEL R27, R27, RZ, P0 ;  /* 0x000000ff1b1b7207 */ /* 0x000ff60000000000 */
[----:B------:R2:W-:Y:S01]  /*5260*/  @!UP2 UTMALDG.3D [UR16], [UR22], desc[UR14] ;  /* 0x00000e101600a5b4 */ /* 0x0005e20008011000 */
[----:B------:R2:W-:Y:S01]  /*5270*/  @!UP0 UTMALDG.3D [UR8], [UR22], desc[UR14] ;  /* 0x00000e08160085b4 */ /* 0x0005e20008011000 */
[----:B------:R2:W-:Y:S01]  /*5280*/  @!P4 SYNCS.ARRIVE.TRANS64.RED.A0TR RZ, [UR7+0x38], R23 ;  /* 0x00003817ffffc9a7 */ /* 0x0005e20008300407 */
[----:B------:R-:W-:Y:S01]  /*5290*/  UPLOP3.LUT UP0, UPT, UPT, UPT, UPT, 0x80, 0x8 ;  /* 0x000000000008789c */ /* 0x000fe20003f0f070 */
[----:B------:R-:W-:Y:S01]  /*52a0*/  SYNCS.ARRIVE.TRANS64.RED.A1T0 RZ, [UR13], RZ ;  /* 0x000000ffffff79a7 */ /* 0x000fe2000810040d */
[----:B------:R-:W-:Y:S09]  /*52b0*/  @P3 BRA `(.L_x_94) ;  /* 0xfffffff000303947 */ /* 0x000ff2000383ffff */
[----:B------:R-:W-:-:S04]  /*52c0*/  SHF.L.U32 R3, R32, 0x1f, RZ ;  /* 0x0000001f20037819 */ /* 0x000fc800000006ff */
[----:B------:R-:W1:Y:S02]  /*52d0*/  SYNCS.PHASECHK.TRANS64.TRYWAIT P0, [UR7+0x40], R3 ;  /* 0x00004003ff0075a7 */ /* 0x000e640008001107 */
[----:B-1----:R-:W-:Y:S05]  /*52e0*/  @!P0 BRA `(.L_x_95) ;  /* 0x0000003c00bc8947 */ /* 0x002fea0003800000 */
.L_x_184:
[----:B------:R-:W4:Y:S02]  /*52f0*/  SYNCS.PHASECHK.TRANS64.TRYWAIT P0, [UR7+0x48], R3 ;  /* 0x00004803ff0075a7 */ /* 0x000f240008001107 */
[----:B----4-:R-:W-:Y:S05]  /*5300*/  @!P0 BRA `(.L_x_96) ;  /* 0x0000003c00cc8947 */ /* 0x010fea0003800000 */
.L_x_186:
[----:B------:R-:W4:Y:S02]  /*5310*/  SYNCS.PHASECHK.TRANS64.TRYWAIT P0, [UR7+0x50], R3 ;  /* 0x00005003ff0075a7 */ /* 0x000f240008001107 */
[----:B----4-:R-:W-:Y:S05]  /*5320*/  @!P0 BRA `(.L_x_97) ;  /* 0x0000003c00dc8947 */ /* 0x010fea0003800000 */
.L_x_188:
[----:B-1----:R-:W-:-:S07]  /*5330*/  MOV R0, UR7 ;  /* 0x0000000700007c02 */ /* 0x002fce0008000f00 */
.L_x_98:
[----:B-1----:R-:W-:-:S04]  /*5340*/  SHF.L.U32 R3, R32, 0x1f, RZ ;  /* 0x0000001f20037819 */ /* 0x002fc800000006ff */
[----:B------:R1:W4:Y:S03]  /*5350*/  SYNCS.PHASECHK.TRANS64.TRYWAIT P0, [R0+URZ+0x58], R3 ;  /* 0x00005803000075a7 */ /* 0x00032600080011ff */
[----:B----4-:R-:W-:Y:S05]  /*5360*/  @!P0 NANOSLEEP.SYNCS 0x989680 ;  /* 0x009896800000895d */ /* 0x010fea0003900000 */
[----:B------:R-:W4:Y:S02]  /*5370*/  @!P0 SYNCS.PHASECHK.TRANS64 P0, [R0+URZ+0x58], R3 ;  /* 0x00005803000085a7 */ /* 0x000f2400080010ff */
[----:B--2-4-:R-:W-:Y:S05]  /*5380*/  @P0 EXIT ;  /* 0x000000000000094d */ /* 0x014fea0003800000 */
[----:B------:R-:W-:Y:S05]  /*5390*/  BRA `(.L_x_98) ;  /* 0xfffffffc00e87947 */ /* 0x000fea000383ffff */
.L_x_83:
[----:B------:R-:W-:-:S06]  /*53a0*/  UISETP.GE.AND UP0, UPT, UR10, 0x4, UPT ;  /* 0x000000040a00788c */ /* 0x000fcc000bf06270 */
[----:B------:R-:W-:-:S13]  /*53b0*/  PLOP3.LUT P0, PT, PT, PT, UP0, 0x80, 0x8 ;  /* 0x000000000008781c */ /* 0x000fda0003f0f008 */
[----:B------:R-:W-:Y:S05]  /*53c0*/  @!P0 EXIT ;  /* 0x000000000000894d */ /* 0x000fea0003800000 */
[----:B------:R-:W-:Y:S01]  /*53d0*/  BAR.SYNC.DEFER_BLOCKING 0x6, 0xa0 ;  /* 0x0182800000007b1d */ /* 0x000fe20000010000 */
[----:B------:R-:W-:Y:S02]  /*53e0*/  IMAD.SHL.U32 R4, R66, 0x200000, RZ ;  /* 0x0020000042047824 */ /* 0x000fe400078e00ff */
[----:B------:R-:W-:Y:S02]  /*53f0*/  HFMA2 R71, -RZ, RZ, 0, 5.9604644775390625e-08 ;  /* 0x00000001ff477431 */ /* 0x000fe400000001ff */
[C---:B------:R-:W-:Y:S01]  /*5400*/  IMAD.SHL.U32 R65, R72.reuse, 0x10, RZ ;  /* 0x0000001048417824 */ /* 0x040fe200078e00ff */
[----:B------:R-:W-:Y:S01]  /*5410*/  MOV R69, RZ ;  /* 0x000000ff00457202 */ /* 0x000fe20000000f00 */
[----:B------:R-:W-:Y:S01]  /*5420*/  IMAD.U32 R33, R72, 0x10000, RZ ;  /* 0x0001000048217824 */ /* 0x000fe200078e00ff */
[----:B------:R-:W-:Y:S01]  /*5430*/  UMOV UR48, 0x400 ;  /* 0x0000040000307882 */ /* 0x000fe20000000000 */
[----:B------:R-:W1:Y:S01]  /*5440*/  LDC R63, c[0x0][0x370] ;  /* 0x0000dc00ff3f7b82 */ /* 0x000e620000000800 */
[----:B------:R-:W-:Y:S01]  /*5450*/  ULEA UR48, UR37, UR48, 0x18 ;  /* 0x0000003025307291 */ /* 0x000fe2000f8ec0ff */
[----:B------:R-:W-:Y:S01]  /*5460*/  LOP3.LUT R4, R4, 0x200000, RZ, 0xc0, !PT ;  /* 0x0020000004047812 */ /* 0x000fe200078ec0ff */
[----:B------:R-:W-:Y:S01]  /*5470*/  IMAD.SHL.U32 R64, R72, 0x2, RZ ;  /* 0x0000000248407824 */ /* 0x000fe200078e00ff */
[C---:B------:R-:W-:Y:S01]  /*5480*/  LOP3.LUT R5, R65.reuse, 0x40, RZ, 0xc0, !PT ;  /* 0x0000004041057812 */ /* 0x040fe200078ec0ff */
[----:B------:R-:W-:Y:S01]  /*5490*/  IMAD.SHL.U32 R3, R66, 0x200, RZ ;  /* 0x0000020042037824 */ /* 0x000fe200078e00ff */
[----:B------:R-:W-:Y:S01]  /*54a0*/  LOP3.LUT R2, R65, 0x5b0, RZ, 0xc0, !PT ;  /* 0x000005b041027812 */ /* 0x000fe200078ec0ff */
[----:B------:R-:W-:Y:S01]  /*54b0*/  UIADD3 UR4, UPT, UPT, UR48, 0x200, URZ ;  /* 0x0000020030047890 */ /* 0x000fe2000fffe0ff */
[----:B------:R-:W2:Y:S01]  /*54c0*/  LDC R28, c[0x0][0xb0c] ;  /* 0x0002c300ff1c7b82 */ /* 0x000ea20000000800 */
[----:B------:R-:W-:Y:S01]  /*54d0*/  LOP3.LUT R33, R4, 0x400000, R33, 0xf8, !PT ;  /* 0x0040000004217812 */ /* 0x000fe200078ef821 */
[----:B------:R-:W-:Y:S01]  /*54e0*/  IMAD.MOV.U32 R30, RZ, RZ, RZ ;  /* 0x000000ffff1e7224 */ /* 0x000fe200078e00ff */
[----:B------:R-:W-:Y:S01]  /*54f0*/  LOP3.LUT R64, R5, 0x8, R64, 0xf8, !PT ;  /* 0x0000000805407812 */ /* 0x000fe200078ef840 */
[----:B------:R-:W-:Y:S01]  /*5500*/  IMAD.MOV.U32 R70, RZ, RZ, RZ ;  /* 0x000000ffff467224 */ /* 0x000fe200078e00ff */
[----:B------:R-:W-:Y:S01]  /*5510*/  LOP3.LUT R3, R2, 0x200, R3, 0xf8, !PT ;  /* 0x0000020002037812 */ /* 0x000fe200078ef803 */
[----:B------:R-:W-:Y:S01]  /*5520*/  IMAD.MOV.U32 R76, RZ, RZ, RZ ;  /* 0x000000ffff4c7224 */ /* 0x000fe200078e00ff */
[----:B------:R-:W-:Y:S01]  /*5530*/  LOP3.LUT P0, RZ, R65, 0x40, RZ, 0xc0, !PT ;  /* 0x0000004041ff7812 */ /* 0x000fe2000780c0ff */
[----:B------:R-:W3:Y:S01]  /*5540*/  LDC R61, c[0x0][0xb20] ;  /* 0x0002c800ff3d7b82 */ /* 0x000ee20000000800 */
[----:B------:R-:W4:Y:S01]  /*5550*/  LDS R0, [UR48+0x120] ;  /* 0x00012030ff007984 */ /* 0x000f220008000800 */
[----:B------:R-:W-:Y:S01]  /*5560*/  LOP3.LUT R64, R3, R64, RZ, 0xfc, !PT ;  /* 0x0000004003407212 */ /* 0x000fe200078efcff */
[----:B------:R-:W-:Y:S01]  /*5570*/  IMAD.U32 R67, RZ, RZ, UR4 ;  /* 0x00000004ff437e24 */ /* 0x000fe2000f8e00ff */
[----:B------:R-:W-:Y:S01]  /*5580*/  LOP3.LUT R72, R72, 0x60, RZ, 0xc0, !PT ;  /* 0x0000006048487812 */ /* 0x000fe200078ec0ff */
[----:B------:R-:W1:Y:S03]  /*5590*/  LDCU.64 UR52, c[0x0][0x348] ;  /* 0x00006900ff3477ac */ /* 0x000e660008000a00 */
[----:B------:R-:W1:Y:S01]  /*55a0*/  LDC R27, c[0x0][0xb30] ;  /* 0x0002cc00ff1b7b82 */ /* 0x000e620000000800 */
[----:B------:R-:W1:Y:S01]  /*55b0*/  LDCU.64 UR38, c[0x0][0x888] ;  /* 0x00011100ff2677ac */ /* 0x000e620008000a00 */
[----:B------:R-:W1:Y:S06]  /*55c0*/  LDCU.64 UR44, c[0x0][0x890] ;  /* 0x00011200ff2c77ac */ /* 0x000e6c0008000a00 */
[----:B------:R-:W1:Y:S01]  /*55d0*/  LDC.64 R56, c[0x0][0xb10] ;  /* 0x0002c400ff387b82 */ /* 0x000e620000000a00 */
[----:B------:R-:W-:Y:S01]  /*55e0*/  UMOV UR49, URZ ;  /* 0x000000ff00317c82 */ /* 0x000fe20008000000 */
[----:B------:R-:W-:-:S06]  /*55f0*/  UMOV UR51, URZ ;  /* 0x000000ff00337c82 */ /* 0x000fcc0008000000 */
[----:B------:R-:W1:Y:S08]  /*5600*/  LDC.64 R24, c[0x0][0xb18] ;  /* 0x0002c600ff187b82 */ /* 0x000e700000000a00 */
[----:B------:R-:W1:Y:S08]  /*5610*/  LDC.64 R22, c[0x0][0xb28] ;  /* 0x0002ca00ff167b82 */ /* 0x000e700000000a00 */
[----:B------:R-:W1:Y:S01]  /*5620*/  LDC.64 R54, c[0x0][0x8b0] ;  /* 0x00022c00ff367b82 */ /* 0x000e620000000a00 */
[----:B----4-:R-:W-:Y:S01]  /*5630*/  IMAD.IADD R33, R0, 0x1, R33 ;  /* 0x0000000100217824 */ /* 0x010fe200078e0221 */
[----:B------:R-:W-:-:S06]  /*5640*/  P2R R0, PR, RZ, 0x1 ;  /* 0x00000001ff007803 */ /* 0x000fcc0000000000 */
[----:B------:R-:W4:Y:S08]  /*5650*/  LDC.64 R52, c[0x0][0x8a8] ;  /* 0x00022a00ff347b82 */ /* 0x000f300000000a00 */
[----:B--23--:R-:W1:Y:S02]  /*5660*/  LDC R62, c[0x0][0x374] ;  /* 0x0000dd00ff3e7b82 */ /* 0x00ce640000000800 */
.L_x_142:
[C---:B------:R-:W-:Y:S02]  /*5670*/  LEA R0, R76.reuse, UR48, 0x3 ;  /* 0x000000304c007c11 */ /* 0x040fe4000f8e18ff */
[----:B------:R-:W-:Y:S02]  /*5680*/  SHF.L.U32 R3, R69, 0x1f, RZ ;  /* 0x0000001f45037819 */ /* 0x000fe400000006ff */
[----:B------:R-:W-:Y:S02]  /*5690*/  LEA R16, R76, UR48, 0x4 ;  /* 0x000000304c107c11 */ /* 0x000fe4000f8e20ff */
[----:B--2---:R-:W2:Y:S02]  /*56a0*/  SYNCS.PHASECHK.TRANS64.TRYWAIT P0, [R0+URZ+0x70], R3 ;  /* 0x00007003000075a7 */ /* 0x004ea400080011ff */
[----:B--2---:R-:W-:Y:S05]  /*56b0*/  @!P0 BRA `(.L_x_99) ;  /* 0x0000003c00108947 */ /* 0x004fea0003800000 */
.L_x_189:
[----:B------:R-:W3:Y:S01]  /*56c0*/  LDC.64 R12, c[0x0][0xb10] ;  /* 0x0002c400ff0c7b82 */ /* 0x000ee20000000a00 */
[----:B------:R-:W4:Y:S01]  /*56d0*/  LDS.128 R16, [R16+0x100] ;  /* 0x0001000010107984 */ /* 0x000f220000000c00 */
[----:B-1----:R-:W-:Y:S01]  /*56e0*/  ISETP.NE.AND P1, PT, R27, 0x1, PT ;  /* 0x000000011b00780c */ /* 0x002fe20003f25270 */
[----:B--2---:R-:W-:Y:S01]  /*56f0*/  VIADD R0, R0, 0x80 ;  /* 0x0000008000007836 */ /* 0x004fe20000000000 */
[----:B------:R-:W-:Y:S04]  /*5700*/  ISETP.GE.AND P0, PT, R26, 0x1, PT ;  /* 0x000000011a00780c */ /* 0x000fe80003f06270 */
[----:B------:R-:W1:Y:S01]  /*5710*/  LDC.64 R10, c[0x0][0xb18] ;  /* 0x0002c600ff0a7b82 */ /* 0x000e620000000a00 */
[----:B------:R-:W-:Y:S01]  /*5720*/  PRMT R0, RZ, 0x654, R0 ;  /* 0x00000654ff007816 */ /* 0x000fe20000000000 */
[----:B------:R-:W-:Y:S01]  /*5730*/  @!PT LDS RZ, [RZ] ;  /* 0x00000000fffff984 */ /* 0x000fe20000000800 */
[----:B------:R-:W-:Y:S01]  /*5740*/  @!PT LDS RZ, [RZ] ;  /* 0x00000000fffff984 */ /* 0x000fe20000000800 */
[----:B------:R-:W-:Y:S01]  /*5750*/  @!PT LDS RZ, [RZ] ;  /* 0x00000000fffff984 */ /* 0x000fe20000000800 */
[----:B------:R-:W-:Y:S01]  /*5760*/  @!PT LDS RZ, [RZ] ;  /* 0x00000000fffff984 */ /* 0x000fe20000000800 */
[----:B------:R2:W-:Y:S06]  /*5770*/  MEMBAR.ALL.CTA ;  /* 0x0000000000007992 */ /* 0x0005ec0000008000 */
[----:B--2---:R-:W2:Y:S01]  /*5780*/  FENCE.VIEW.ASYNC.S ;  /* 0x00000000000073c6 */ /* 0x004ea20000000000 */
[----:B------:R-:W1:Y:S08]  /*5790*/  @!P1 LDC R14, c[0x0][0xb20] ;  /* 0x0002c800ff0e9b82 */ /* 0x000e700000000800 */
[----:B------:R-:W1:Y:S01]  /*57a0*/  @!P1 LDC R9, c[0x0][0xb0c] ;  /* 0x0002c300ff099b82 */ /* 0x000e620000000800 */
[----:B--2---:R2:W-:Y:S01]  /*57b0*/  SYNCS.ARRIVE.TRANS64.RED.A1T0 RZ, [R0+URZ], RZ ;  /* 0x000000ff00ff79a7 */ /* 0x0045e200081004ff */
[----:B----4-:R-:W-:Y:S04]  /*57c0*/  LOP3.LUT P4, RZ, R18, 0x1, RZ, 0xc0, !PT ;  /* 0x0000000112ff7812 */ /* 0x010fe8000788c0ff */
[----:B------:R-:W-:Y:S09]  /*57d0*/  P2R R73, PR, RZ, 0x10 ;  /* 0x00000010ff497803 */ /* 0x000ff20000000000 */
[----:B------:R-:W-:Y:S02]  /*57e0*/  @P4 MOV R31, R16 ;  /* 0x00000010001f4202 */ /* 0x000fe40000000f00 */
[----:B------:R-:W-:Y:S01]  /*57f0*/  @P4 LOP3.LUT R29, R17, 0xffff, RZ, 0xc0, !PT ;  /* 0x0000ffff111d4812 */ /* 0x000fe200078ec0ff */
[----:B--23--:R-:W-:Y:S06]  /*5800*/  @!P0 BRA `(.L_x_100) ;  /* 0x0000000000a48947 */ /* 0x00cfec0003800000 */
[----:B------:R-:W-:Y:S01]  /*5810*/  IMAD.HI.U32 R36, R62, R25, RZ ;  /* 0x000000193e247227 */ /* 0x000fe200078e00ff */
[----:B------:R-:W-:Y:S02]  /*5820*/  ISETP.NE.AND P0, PT, R24, 0x1, PT ;  /* 0x000000011800780c */ /* 0x000fe40003f05270 */
[----:B------:R-:W-:Y:S01]  /*5830*/  ISETP.NE.AND P2, PT, R26, 0x1, PT ;  /* 0x000000011a00780c */ /* 0x000fe20003f45270 */
[-C--:B------:R-:W-:Y:S01]  /*5840*/  IMAD.HI.U32 R34, R63, R56.reuse, RZ ;  /* 0x000000383f227227 */ /* 0x080fe200078e00ff */
[----:B------:R-:W-:Y:S02]  /*5850*/  SHF.R.U32.HI R37, RZ, R61, R36 ;  /* 0x0000003dff257219 */ /* 0x000fe40000011624 */
[----:B------:R-:W-:Y:S01]  /*5860*/  ISETP.NE.AND P3, PT, R28, 0x1, PT ;  /* 0x000000011c00780c */ /* 0x000fe20003f65270 */
[----:B------:R-:W-:Y:S01]  /*5870*/  IMAD.HI.U32 R40, R29, R25, RZ ;  /* 0x000000191d287227 */ /* 0x000fe200078e00ff */
[----:B------:R-:W-:Y:S02]  /*5880*/  SHF.R.U32.HI R34, RZ, R57, R34 ;  /* 0x00000039ff227219 */ /* 0x000fe40000011622 */
[----:B------:R-:W-:Y:S01]  /*5890*/  SEL R3, R62, R37, !P0 ;  /* 0x000000253e037207 */ /* 0x000fe20004000000 */
[----:B------:R-:W-:Y:S01]  /*58a0*/  IMAD.HI.U32 R38, R31, R56, RZ ;  /* 0x000000381f267227 */ /* 0x000fe200078e00ff */
[----:B------:R-:W-:Y:S03]  /*58b0*/  SEL R7, R63, R34, !P3 ;  /* 0x000000223f077207 */ /* 0x000fe60005800000 */
[-C--:B------:R-:W-:Y:S01]  /*58c0*/  IMAD.HI.U32 R34, R3, R22.reuse, RZ ;  /* 0x0000001603227227 */ /* 0x080fe200078e00ff */
[----:B------:R-:W-:Y:S03]  /*58d0*/  SHF.R.U32.HI R38, RZ, R57, R38 ;  /* 0x00000039ff267219 */ /* 0x000fe60000011626 */
[----:B------:R-:W-:Y:S01]  /*58e0*/  IMAD.HI.U32 R36, R7, R22, RZ ;  /* 0x0000001607247227 */ /* 0x000fe200078e00ff */
[----:B------:R-:W-:Y:S02]  /*58f0*/  @P2 SHF.R.U32.HI R3, RZ, R23, R34 ;  /* 0x00000017ff032219 */ /* 0x000fe40000011622 */
[----:B------:R-:W-:Y:S02]  /*5900*/  SHF.R.U32.HI R34, RZ, R61, R40 ;  /* 0x0000003dff227219 */ /* 0x000fe40000011628 */
[----:B------:R-:W-:Y:S01]  /*5910*/  @P2 SHF.R.U32.HI R7, RZ, R23, R36 ;  /* 0x00000017ff072219 */ /* 0x000fe20000011624 */
[C---:B------:R-:W-:Y:S01]  /*5920*/  IMAD R2, R26.reuse, R3, RZ ;  /* 0x000000031a027224 */ /* 0x040fe200078e02ff */
[----:B------:R-:W-:Y:S02]  /*5930*/  SEL R5, R29, R34, !P0 ;  /* 0x000000221d057207 */ /* 0x000fe40004000000 */
[----:B------:R-:W-:Y:S01]  /*5940*/  SEL R3, R31, R38, !P3 ;  /* 0x000000261f037207 */ /* 0x000fe20005800000 */
[----:B------:R-:W-:Y:S01]  /*5950*/  IMAD R4, R26, R7, RZ ;  /* 0x000000071a047224 */ /* 0x000fe200078e02ff */
[C---:B------:R-:W-:Y:S01]  /*5960*/  ISETP.GE.AND P0, PT, R5.reuse, R2, PT ;  /* 0x000000020500720c */ /* 0x040fe20003f06270 */
[----:B------:R-:W-:Y:S03]  /*5970*/  IMAD.HI.U32 R6, R5, R22, RZ ;  /* 0x0000001605067227 */ /* 0x000fe600078e00ff */
[----:B------:R-:W-:Y:S01]  /*5980*/  ISETP.GE.OR P0, PT, R3, R4, P0 ;  /* 0x000000040300720c */ /* 0x000fe20000706670 */
[----:B------:R-:W-:Y:S01]  /*5990*/  IMAD.MOV R4, RZ, RZ, -R3 ;  /* 0x000000ffff047224 */ /* 0x000fe200078e0a03 */
[-C--:B------:R-:W-:Y:S03]  /*59a0*/  SHF.R.U32.HI R6, RZ, R23.reuse, R6 ;  /* 0x00000017ff067219 */ /* 0x080fe60000011606 */
[----:B------:R-:W-:Y:S01]  /*59b0*/  IMAD R31, R28, R4, R31 ;  /* 0x000000041c1f7224 */ /* 0x000fe200078e021f */
[----:B------:R-:W-:Y:S05]  /*59c0*/  SEL R15, R5, R6, !P2 ;  /* 0x00000006050f7207 */ /* 0x000fea0005000000 */
[----:B------:R-:W-:Y:S02]  /*59d0*/  IMAD.MOV R6, RZ, RZ, -R15 ;  /* 0x000000ffff067224 */ /* 0x000fe400078e0a0f */
[C---:B------:R-:W-:Y:S04]  /*59e0*/  @!P0 IMAD.HI.U32 R2, R3.reuse, R22, RZ ;  /* 0x0000001603028227 */ /* 0x040fe800078e00ff */
[----:B------:R-:W-:Y:S01]  /*59f0*/  IMAD R6, R26, R6, R5 ;  /* 0x000000061a067224 */ /* 0x000fe200078e0205 */
[----:B------:R-:W-:Y:S04]  /*5a00*/  @!P0 SHF.R.U32.HI R2, RZ, R23, R2 ;  /* 0x00000017ff028219 */ /* 0x000fe80000011602 */
[----:B------:R-:W-:Y:S02]  /*5a10*/  @!P0 SEL R0, R3, R2, !P2 ;  /* 0x0000000203008207 */ /* 0x000fe40005000000 */
[----:B------:R-:W-:Y:S02]  /*5a20*/  IADD3 R2, PT, PT, -R5, RZ, RZ ;  /* 0x000000ff05027210 */ /* 0x000fe40007ffe1ff */
[----:B------:R-:W-:Y:S01]  /*5a30*/  @!P0 IADD3 R8, PT, PT, R15, -R0, RZ ;  /* 0x800000000f088210 */ /* 0x000fe20007ffe0ff */
[----:B------:R-:W-:Y:S02]  /*5a40*/  @!P0 IMAD R0, R7, R6, R0 ;  /* 0x0000000607008224 */ /* 0x000fe400078e0200 */
[----:B------:R-:W-:Y:S02]  /*5a50*/  IMAD R29, R24, R2, R29 ;  /* 0x00000002181d7224 */ /* 0x000fe400078e021d */
[----:B------:R-:W-:Y:S02]  /*5a60*/  @!P0 IMAD R5, R8, R26, R3 ;  /* 0x0000001a08058224 */ /* 0x000fe400078e0203 */
[----:B------:R-:W-:Y:S04]  /*5a70*/  @!P0 IMAD.MOV.U32 R3, RZ, RZ, R0 ;  /* 0x000000ffff038224 */ /* 0x000fe800078e0000 */
[----:B------:R-:W-:Y:S02]  /*5a80*/  IMAD R31, R3, R28, R31 ;  /* 0x0000001c031f7224 */ /* 0x000fe400078e021f */
[----:B------:R-:W-:Y:S07]  /*5a90*/  IMAD R29, R5, R24, R29 ;  /* 0x00000018051d7224 */ /* 0x000fee00078e021d */
.L_x_100:
[----:B-1----:R-:W-:Y:S01]  /*5aa0*/  @!P1 ISETP.NE.AND P0, PT, R10, 0x1, PT ;  /* 0x000000010a00980c */ /* 0x002fe20003f05270 */
[----:B------:R-:W-:Y:S01]  /*5ab0*/  @!P1 IMAD.HI.U32 R3, R29, R11, RZ ;  /* 0x0000000b1d039227 */ /* 0x000fe200078e00ff */
[----:B------:R-:W-:Y:S01]  /*5ac0*/  R2UR UR42, R21 ;  /* 0x00000000152a72ca */ /* 0x000fe200000e0000 */
[----:B------:R-:W-:Y:S01]  /*5ad0*/  BSSY.RECONVERGENT B6, `(.L_x_101) ;  /* 0x0000031000067945 */ /* 0x000fe20003800200 */
[----:B------:R-:W-:Y:S01]  /*5ae0*/  R2UR UR41, R20 ;  /* 0x00000000142972ca */ /* 0x000fe200000e0000 */
[----:B------:R-:W-:Y:S01]  /*5af0*/  @!P1 IMAD.HI.U32 R0, R31, R12, RZ ;  /* 0x0000000c1f009227 */ /* 0x000fe200078e00ff */
[----:B------:R-:W-:Y:S02]  /*5b00*/  @!P1 SHF.R.U32.HI R2, RZ, R14, R3 ;  /* 0x0000000eff029219 */ /* 0x000fe40000011603 */
[----:B------:R-:W-:Y:S01]  /*5b10*/  @!P1 ISETP.NE.AND P2, PT, R9, 0x1, PT ;  /* 0x000000010900980c */ /* 0x000fe20003f45270 */
[----:B------:R-:W-:Y:S01]  /*5b20*/  VIADD R76, R76, 0x1 ;  /* 0x000000014c4c7836 */ /* 0x000fe20000000000 */
[----:B------:R-:W-:Y:S02]  /*5b30*/  @!P1 SEL R2, R29, R2, !P0 ;  /* 0x000000021d029207 */ /* 0x000fe40004000000 */
[----:B------:R-:W-:Y:S02]  /*5b40*/  @!P1 SHF.R.U32.HI R0, RZ, R13, R0 ;  /* 0x0000000dff009219 */ /* 0x000fe40000011600 */
[----:B------:R-:W-:Y:S01]  /*5b50*/  LOP3.LUT P0, RZ, R67, 0x90, RZ, 0xc0, !PT ;  /* 0x0000009043ff7812 */ /* 0x000fe2000780c0ff */
[----:B------:R-:W-:Y:S01]  /*5b60*/  USHF.L.U32 UR42, UR42, 0x6, URZ ;  /* 0x000000062a2a7899 */ /* 0x000fe200080006ff */
[----:B------:R-:W-:Y:S01]  /*5b70*/  @!P1 SEL R3, R31, R0, !P2 ;  /* 0x000000001f039207 */ /* 0x000fe20005000000 */
[----:B------:R-:W-:Y:S01]  /*5b80*/  USHF.L.U32 UR41, UR41, 0x7, URZ ;  /* 0x0000000729297899 */ /* 0x000fe200080006ff */
[----:B------:R-:W-:Y:S03]  /*5b90*/  @P4 SHF.R.U32.HI R68, RZ, 0x10, R17 ;  /* 0x00000010ff444819 */ /* 0x000fe60000011611 */
[----:B------:R-:W-:Y:S02]  /*5ba0*/  @!P1 IMAD.IADD R0, R2, 0x1, -R3 ;  /* 0x0000000102009824 */ /* 0x000fe400078e0a03 */
[----:B------:R-:W-:Y:S02]  /*5bb0*/  @!P1 IMAD.IADD R2, R3, 0x1, -R2 ;  /* 0x0000000103029824 */ /* 0x000fe400078e0a02 */
[----:B------:R-:W-:Y:S02]  /*5bc0*/  @!P1 IMAD R31, R0, R9, R31 ;  /* 0x00000009001f9224 */ /* 0x000fe400078e021f */
[----:B------:R-:W-:Y:S01]  /*5bd0*/  @!P1 IMAD R29, R2, R10, R29 ;  /* 0x0000000a021d9224 */ /* 0x000fe200078e021d */
[----:B------:R-:W-:Y:S06]  /*5be0*/  @!P0 BRA `(.L_x_102) ;  /* 0x00000000007c8947 */ /* 0x000fec0003800000 */
[----:B------:R-:W1:Y:S01]  /*5bf0*/  LDCU.64 UR8, c[0x4][0x80] ;  /* 0x01001000ff0877ac */ /* 0x000e620008000a00 */
[----:B------:R-:W-:Y:S01]  /*5c00*/  MOV R2, 0x0 ;  /* 0x0000000000027802 */ /* 0x000fe20000000f00 */
[----:B------:R-:W-:Y:S02]  /*5c10*/  HFMA2 R12, -RZ, RZ, 0, 5.9604644775390625e-08 ;  /* 0x00000001ff0c7431 */ /* 0x000fe400000001ff */
[----:B------:R-:W-:Y:S01]  /*5c20*/  IMAD.MOV.U32 R8, RZ, RZ, 0x70 ;  /* 0x00000070ff087424 */ /* 0x000fe200078e00ff */
[----:B------:R2:W3:Y:S01]  /*5c30*/  LDC.64 R14, c[0x4][R2] ;  /* 0x01000000020e7b82 */ /* 0x0004e20000000a00 */
[----:B------:R-:W4:Y:S01]  /*5c40*/  LDCU.64 UR6, c[0x4][0x88] ;  /* 0x01001100ff0677ac */ /* 0x000f220008000a00 */
[----:B------:R-:W-:Y:S01]  /*5c50*/  IMAD.MOV.U32 R13, RZ, RZ, RZ ;  /* 0x000000ffff0d7224 */ /* 0x000fe200078e00ff */
[----:B------:R-:W2:Y:S01]  /*5c60*/  LDCU.64 UR4, c[0x4][0x8] ;  /* 0x01000100ff0477ac */ /* 0x000ea20008000a00 */
[----:B-1----:R-:W-:Y:S01]  /*5c70*/  MOV R5, UR9 ;  /* 0x0000000900057c02 */ /* 0x002fe20008000f00 */
[----:B------:R-:W-:Y:S01]  /*5c80*/  IMAD.U32 R4, RZ, RZ, UR8 ;  /* 0x00000008ff047e24 */ /* 0x000fe2000f8e00ff */
[----:B----4-:R-:W-:Y:S01]  /*5c90*/  MOV R7, UR7 ;  /* 0x0000000700077c02 */ /* 0x010fe20008000f00 */
[----:B------:R-:W-:Y:S01]  /*5ca0*/  IMAD.U32 R6, RZ, RZ, UR6 ;  /* 0x00000006ff067e24 */ /* 0x000fe2000f8e00ff */
[----:B--2---:R-:W-:Y:S01]  /*5cb0*/  MOV R11, UR5 ;  /* 0x00000005000b7c02 */ /* 0x004fe20008000f00 */
[----:B------:R-:W-:Y:S02]  /*5cc0*/  IMAD.U32 R10, RZ, RZ, UR4 ;  /* 0x00000004ff0a7e24 */ /* 0x000fe4000f8e00ff */
[----:B------:R-:W-:Y:S07]  /*5cd0*/  LEPC R20, `(.L_x_103) ;  /* 0x000000001014794e */ /* 0x000fee0000000000 */
[----:B---3-5:R-:W-:Y:S05]  /*5ce0*/  CALL.ABS.NOINC R14 ;  /* 0x000000000e007343 */ /* 0x028fea0003c00000 */
.L_x_103:
[----:B------:R-:W1:Y:S01]  /*5cf0*/  LDCU.64 UR8, c[0x4][0x80] ;  /* 0x01001000ff0877ac */ /* 0x000e620008000a00 */
[----:B------:R-:W2:Y:S01]  /*5d00*/  LDC.64 R2, c[0x4][R2] ;  /* 0x0100000002027b82 */ /* 0x000ea20000000a00 */
[----:B------:R-:W-:Y:S02]  /*5d10*/  HFMA2 R12, -RZ, RZ, 0, 5.9604644775390625e-08 ;  /* 0x00000001ff0c7431 */ /* 0x000fe400000001ff */
[----:B------:R-:W-:Y:S02]  /*5d20*/  IMAD.MOV.U32 R8, RZ, RZ, 0x70 ;  /* 0x00000070ff087424 */ /* 0x000fe400078e00ff */
[----:B------:R-:W-:Y:S01]  /*5d30*/  IMAD.MOV.U32 R13, RZ, RZ, RZ ;  /* 0x000000ffff0d7224 */ /* 0x000fe200078e00ff */
[----:B------:R-:W3:Y:S01]  /*5d40*/  LDCU.64 UR6, c[0x4][0x88] ;  /* 0x01001100ff0677ac */ /* 0x000ee20008000a00 */
[----:B------:R-:W4:Y:S01]  /*5d50*/  LDCU.64 UR4, c[0x4][0x8] ;  /* 0x01000100ff0477ac */ /* 0x000f220008000a00 */
[----:B-1----:R-:W-:Y:S02]  /*5d60*/  MOV R4, UR8 ;  /* 0x0000000800047c02 */ /* 0x002fe40008000f00 */
[----:B------:R-:W-:Y:S02]  /*5d70*/  MOV R5, UR9 ;  /* 0x0000000900057c02 */ /* 0x000fe40008000f00 */
[----:B---3--:R-:W-:Y:S01]  /*5d80*/  MOV R7, UR7 ;  /* 0x0000000700077c02 */ /* 0x008fe20008000f00 */
[----:B------:R-:W-:Y:S01]  /*5d90*/  IMAD.U32 R6, RZ, RZ, UR6 ;  /* 0x00000006ff067e24 */ /* 0x000fe2000f8e00ff */
[----:B----4-:R-:W-:Y:S01]  /*5da0*/  MOV R11, UR5 ;  /* 0x00000005000b7c02 */ /* 0x010fe20008000f00 */
[----:B------:R-:W-:Y:S02]  /*5db0*/  IMAD.U32 R10, RZ, RZ, UR4 ;  /* 0x00000004ff0a7e24 */ /* 0x000fe4000f8e00ff */
[----:B------:R-:W-:Y:S07]  /*5dc0*/  LEPC R20, `(.L_x_102) ;  /* 0x000000001014794e */ /* 0x000fee0000000000 */
[----:B--2---:R-:W-:Y:S05]  /*5dd0*/  CALL.ABS.NOINC R2 ;  /* 0x0000000002007343 */ /* 0x004fea0003c00000 */
.L_x_102:
[----:B------:R-:W-:Y:S05]  /*5de0*/  BSYNC.RECONVERGENT B6 ;  /* 0x0000000000067941 */ /* 0x000fea0003800200 */
.L_x_101:
[----:B------:R-:W-:Y:S01]  /*5df0*/  ISETP.NE.U32.AND P4, PT, R54, RZ, PT ;  /* 0x000000ff3600720c */ /* 0x000fe20003f85070 */
[----:B------:R-:W-:Y:S01]  /*5e00*/  UISETP.NE.AND UP2, UPT, UR50, URZ, UPT ;  /* 0x000000ff3200728c */ /* 0x000fe2000bf45270 */
[----:B------:R-:W-:Y:S01]  /*5e10*/  ISETP.NE.U32.AND P2, PT, RZ, UR38, PT ;  /* 0x00000026ff007c0c */ /* 0x000fe2000bf45070 */
[----:B------:R-:W-:Y:S01]  /*5e20*/  UISETP.NE.U32.AND UP1, UPT, UR44, URZ, UPT ;  /* 0x000000ff2c00728c */ /* 0x000fe2000bf25070 */
[----:B------:R-:W-:Y:S01]  /*5e30*/  ISETP.NE.AND.EX P4, PT, R55, RZ, PT, P4 ;  /* 0x000000ff3700720c */ /* 0x000fe20003f85340 */
[----:B------:R-:W-:Y:S01]  /*5e40*/  UPLOP3.LUT UP0, UPT, UPT, UPT, UPT, 0x40, 0x4 ;  /* 0x000000000004789c */ /* 0x000fe20003f0e870 */
[----:B------:R-:W-:Y:S01]  /*5e50*/  ISETP.NE.AND.EX P2, PT, RZ, UR39, PT, P2 ;  /* 0x00000027ff007c0c */ /* 0x000fe2000bf45320 */
[----:B------:R-:W-:Y:S01]  /*5e60*/  UISETP.NE.AND.EX UP1, UPT, UR45, URZ, UPT, UP1 ;  /* 0x000000ff2d00728c */ /* 0x000fe2000bf25310 */
[----:B------:R-:W-:Y:S04]  /*5e70*/  PLOP3.LUT P1, PT, PT, PT, UP2, 0x80, 0x8 ;  /* 0x000000000008781c */ /* 0x000fe80003f2f028 */
[----:B------:R-:W-:Y:S06]  /*5e80*/  @UP2 UPLOP3.LUT UP0, UPT, UPT, UPT, UP1, 0x80, 0x8 ;  /* 0x000000000008289c */ /* 0x000fec0003f0f010 */
[----:B------:R-:W-:Y:S01]  /*5e90*/  PLOP3.LUT P0, PT, PT, PT, UP0, 0x80, 0x8 ;  /* 0x000000000008781c */ /* 0x000fe20003f0f008 */
[----:B------:R-:W-:Y:S01]  /*5ea0*/  @!UPT UIADD3 URZ, UPT, UPT, URZ, URZ, URZ ;  /* 0x000000fffffff290 */ /* 0x000fe2000fffe0ff */
[----:B------:R-:W-:Y:S11]  /*5eb0*/  BRA.U !UP1, `(.L_x_104) ;  /* 0x0000000109387547 */ /* 0x000ff6000b800000 */
[----:B------:R-:W-:Y:S01]  /*5ec0*/  UISETP.NE.U32.AND UP0, UPT, UR38, URZ, UPT ;  /* 0x000000ff2600728c */ /* 0x000fe2000bf05070 */
[----:B------:R-:W-:Y:S02]  /*5ed0*/  HFMA2 R0, -RZ, RZ, 0, 5.9604644775390625e-08 ;  /* 0x00000001ff007431 */ /* 0x000fe400000001ff */
[----:B------:R-:W-:Y:S01]  /*5ee0*/  IMAD.MOV.U32 R59, RZ, RZ, 0x1 ;  /* 0x00000001ff3b7424 */ /* 0x000fe200078e00ff */
[----:B------:R-:W-:Y:S06]  /*5ef0*/  UISETP.NE.AND.EX UP0, UPT, UR39, URZ, UPT, UP0 ;  /* 0x000000ff2700728c */ /* 0x000fec000bf05300 */
[----:B------:R-:W-:Y:S05]  /*5f00*/  PLOP3.LUT P3, PT, PT, PT, UP0, 0x80, 0x8 ;  /* 0x000000000008781c */ /* 0x000fea0003f6f008 */
[----:B------:R-:W1:Y:S01]  /*5f10*/  @UP0 LDCU.64 UR6, c[0x0][0x888] ;  /* 0x00011100ff0607ac */ /* 0x000e620008000a00 */
[----:B------:R-:W-:Y:S07]  /*5f20*/  @UP0 UIMAD UR4, UR36, UR44, URZ ;  /* 0x0000002c240402a4 */ /* 0x000fee000f8e02ff */
[----:B------:R-:W-:Y:S01]  /*5f30*/  @!P3 PRMT R59, R0, 0x7610, R59 ;  /* 0x00007610003bb816 */ /* 0x000fe2000000003b */
[----:B-1----:R-:W-:Y:S03]  /*5f40*/  @UP0 UIMAD.WIDE UR6, UR4, 0x4, UR6 ;  /* 0x00000004040608a5 */ /* 0x002fe6000f8e0206 */
[----:B------:R-:W1:Y:S03]  /*5f50*/  @!UP0 LDCU UR4, c[0x0][0x880] ;  /* 0x00011000ff0487ac */ /* 0x000e660008000800 */
[----:B------:R-:W-:Y:S01]  /*5f60*/  IMAD.U32 R2, RZ, RZ, UR6 ;  /* 0x00000006ff027e24 */ /* 0x000fe2000f8e00ff */
[----:B------:R-:W-:Y:S05]  /*5f70*/  MOV R3, UR7 ;  /* 0x0000000700037c02 */ /* 0x000fea0008000f00 */
[----:B-----5:R2:W5:Y:S02]  /*5f80*/  @P3 LDG.E R35, desc[UR46][R2.64] ;  /* 0x0000002e02233981 */ /* 0x020564000c1e1900 */
[----:B-12---:R-:W-:Y:S02]  /*5f90*/  @!P3 IMAD.U32 R35, RZ, RZ, UR4 ;  /* 0x00000004ff23be24 */ /* 0x006fe4000f8e00ff */
.L_x_104:
[----:B------:R-:W-:Y:S05]  /*5fa0*/  @!P4 BRA `(.L_x_105) ;  /* 0x000000000020c947 */ /* 0x000fea0003800000 */
[----:B------:R-:W-:Y:S04]  /*5fb0*/  ISETP.NE.U32.AND P3, PT, R52, RZ, PT ;  /* 0x000000ff3400720c */ /* 0x000fe80003f65070 */
[----:B------:R-:W-:Y:S11]  /*5fc0*/  ISETP.NE.AND.EX P3, PT, R53, RZ, PT, P3 ;  /* 0x000000ff3500720c */ /* 0x000ff60003f65330 */
[----:B------:R-:W-:Y:S02]  /*5fd0*/  @!UPT UIADD3 URZ, UPT, UPT, URZ, URZ, URZ ;  /* 0x000000fffffff290 */ /* 0x000fe4000fffe0ff */
[----:B------:R-:W1:Y:S01]  /*5fe0*/  @P3 LDC.64 R2, c[0x0][0x8a8] ;  /* 0x00022a00ff023b82 */ /* 0x000e620000000a00 */
[----:B------:R-:W-:Y:S04]  /*5ff0*/  @P3 IMAD R0, R54, UR36, RZ ;  /* 0x0000002436003c24 */ /* 0x000fe8000f8e02ff */
[----:B-1----:R-:W-:Y:S05]  /*6000*/  @P3 IMAD.WIDE R2, R0, 0x4, R2 ;  /* 0x0000000400023825 */ /* 0x002fea00078e0202 */
[----:B-----5:R1:W5:Y:S02]  /*6010*/  @P3 LDG.E R32, desc[UR46][R2.64] ;  /* 0x0000002e02203981 */ /* 0x020364000c1e1900 */
[----:B-1----:R-:W2:Y:S02]  /*6020*/  @!P3 LDC R32, c[0x0][0x8a0] ;  /* 0x00022800ff20bb82 */ /* 0x002ea40000000800 */
.L_x_105:
[----:B-----5:R-:W-:Y:S01]  /*6030*/  FSETP.NEU.AND P3, PT, R35, RZ, PT ;  /* 0x000000ff2300720b */ /* 0x020fe20003f6d000 */
[----:B------:R-:W-:Y:S01]  /*6040*/  IMAD.SHL.U32 R77, R64, 0x2, RZ ;  /* 0x00000002404d7824 */ /* 0x000fe200078e00ff */
[----:B------:R-:W-:Y:S01]  /*6050*/  SEL R5, RZ, 0xffffffff, P2 ;  /* 0xffffffffff057807 */ /* 0x000fe20001000000 */
[----:B------:R-:W-:Y:S01]  /*6060*/  BSSY B1, `(.L_x_106) ;  /* 0x0000034000017945 */ /* 0x000fe20003800000 */
[----:B------:R-:W-:Y:S01]  /*6070*/  @P1 LOP3.LUT P2, RZ, R59, 0xff, RZ, 0xc0, !PT ;  /* 0x000000ff3bff1812 */ /* 0x000fe2000784c0ff */
[----:B------:R-:W-:Y:S01]  /*6080*/  IMAD.MOV.U32 R39, RZ, RZ, 0x1 ;  /* 0x00000001ff277424 */ /* 0x000fe200078e00ff */
[----:B------:R-:W-:Y:S01]  /*6090*/  @P1 SEL R0, RZ, 0xffffffff, P3 ;  /* 0xffffffffff001807 */ /* 0x000fe20001800000 */
[C---:B------:R-:W-:Y:S01]  /*60a0*/  IMAD R34, R30.reuse, 0x40, R33 ;  /* 0x000000401e227824 */ /* 0x040fe200078e0221 */
[----:B------:R-:W-:Y:S01]  /*60b0*/  LOP3.LUT R71, R71, 0x1, RZ, 0x3c, !PT ;  /* 0x0000000147477812 */ /* 0x000fe200078e3cff */
[----:B------:R-:W-:Y:S01]  /*60c0*/  IMAD.MOV.U32 R38, RZ, RZ, RZ ;  /* 0x000000ffff267224 */ /* 0x000fe200078e00ff */
[----:B------:R-:W-:Y:S02]  /*60d0*/  @P0 SEL R0, R5, R0, !P2 ;  /* 0x0000000005000207 */ /* 0x000fe40005000000 */
[----:B------:R-:W-:Y:S02]  /*60e0*/  CS2R R50, SRZ ;  /* 0x0000000000327805 */ /* 0x000fe4000001ff00 */
[----:B------:R-:W-:Y:S02]  /*60f0*/  LEA R74, R30, UR48, 0x3 ;  /* 0x000000301e4a7c11 */ /* 0x000fe4000f8e18ff */
[----:B------:R-:W-:Y:S02]  /*6100*/  CS2R R48, SRZ ;  /* 0x0000000000307805 */ /* 0x000fe4000001ff00 */
[----:B------:R-:W-:Y:S02]  /*6110*/  @P1 LOP3.LUT R0, R0, 0x1, RZ, 0xc0, !PT ;  /* 0x0000000100001812 */ /* 0x000fe400078ec0ff */
[----:B------:R-:W-:Y:S02]  /*6120*/  CS2R R42, SRZ ;  /* 0x00000000002a7805 */ /* 0x000fe4000001ff00 */
[----:B------:R-:W-:Y:S02]  /*6130*/  SHF.L.U32 R3, R70, 0x1f, RZ ;  /* 0x0000001f46037819 */ /* 0x000fe400000006ff */
[----:B------:R-:W-:Y:S02]  /*6140*/  CS2R R40, SRZ ;  /* 0x0000000000287805 */ /* 0x000fe4000001ff00 */
[----:B------:R-:W-:Y:S01]  /*6150*/  ISETP.NE.U32.OR P5, PT, R0, 0x1, !P1 ;  /* 0x000000010000780c */ /* 0x000fe20004fa5470 */
[----:B------:R-:W-:Y:S01]  /*6160*/  VIADD R82, R77, UR48 ;  /* 0x000000304d527c36 */ /* 0x000fe20008000000 */
[----:B------:R-:W-:Y:S02]  /*6170*/  PLOP3.LUT P2, PT, PT, PT, UP1, 0x80, 0x8 ;  /* 0x000000000008781c */ /* 0x000fe40003f4f018 */
[----:B------:R-:W-:Y:S02]  /*6180*/  SEL R0, RZ, 0xffffffff, P3 ;  /* 0xffffffffff007807 */ /* 0x000fe40001800000 */
[----:B------:R-:W-:Y:S02]  /*6190*/  LOP3.LUT P3, R75, R59, 0xff, RZ, 0xc0, !PT ;  /* 0x000000ff3b4b7812 */ /* 0x000fe4000786c0ff */
[----:B------:R-:W-:Y:S05]  /*61a0*/  P2R R78, PR, RZ, 0x20 ;  /* 0x00000020ff4e7803 */ /* 0x000fea0000000000 */
[----:B------:R-:W-:Y:S02]  /*61b0*/  @P5 SHF.L.U32 R2, R71, 0x1f, RZ ;  /* 0x0000001f47025819 */ /* 0x000fe400000006ff */
[----:B------:R-:W-:Y:S02]  /*61c0*/  @P2 SEL R0, R5, R0, !P3 ;  /* 0x0000000005002207 */ /* 0x000fe40005800000 */
[----:B------:R-:W1:Y:S02]  /*61d0*/  @P5 SYNCS.PHASECHK.TRANS64.TRYWAIT P1, [UR48+0x20], R2 ;  /* 0x00002002ff0055a7 */ /* 0x000e640008021130 */
[----:B------:R-:W-:Y:S04]  /*61e0*/  LOP3.LUT R0, R0, 0x1, RZ, 0xc0, !PT ;  /* 0x0000000100007812 */ /* 0x000fe800078ec0ff */
[----:B------:R-:W-:Y:S04]  /*61f0*/  ISETP.NE.U32.AND P4, PT, R0, 0x1, PT ;  /* 0x000000010000780c */ /* 0x000fe80003f85070 */
[----:B------:R-:W-:Y:S01]  /*6200*/  P2R R80, PR, RZ, 0x10 ;  /* 0x00000010ff507803 */ /* 0x000fe20000000000 */
[----:B------:R3:W4:Y:S01]  /*6210*/  SYNCS.PHASECHK.TRANS64.TRYWAIT P0, [R74+URZ+0x90], R3 ;  /* 0x000090034a0075a7 */ /* 0x00072200080011ff */
[----:B-1----:R-:W-:Y:S01]  /*6220*/  @P5 SEL R39, RZ, 0x1, !P1 ;  /* 0x00000001ff275807 */ /* 0x002fe20004800000 */
[----:B---3--:R-:W-:Y:S06]  /*6230*/  @!P5 BRA `(.L_x_107) ;  /* 0x000000000058d947 */ /* 0x008fec0003800000 */
[C---:B------:R-:W-:Y:S01]  /*6240*/  VIADD R0, R82.reuse, 0x200 ;  /* 0x0000020052007836 */ /* 0x040fe20000000000 */
[----:B------:R-:W-:Y:S01]  /*6250*/  LOP3.LUT P5, RZ, R65, 0x40, RZ, 0xc0, !PT ;  /* 0x0000004041ff7812 */ /* 0x000fe200078ac0ff */
[----:B------:R-:W-:Y:S01]  /*6260*/  BSSY B0, `(.L_x_108) ;  /* 0x000000e000007945 */ /* 0x000fe20003800000 */
[----:B------:R-:W-:Y:S01]  /*6270*/  ISETP.NE.AND P2, PT, R39, RZ, PT ;  /* 0x000000ff2700720c */ /* 0x000fe20003f45270 */
[----:B------:R-:W-:Y:S01]  /*6280*/  @P4 VIADD R2, R82, 0x210 ;  /* 0x0000021052024836 */ /* 0x000fe20000000000 */
[----:B------:R-:W-:Y:S01]  /*6290*/  PLOP3.LUT P1, PT, PT, PT, PT, 0x8, 0x80 ;  /* 0x000000000080781c */ /* 0x000fe20003f2e170 */
[----:B------:R-:W-:Y:S01]  /*62a0*/  IMAD.MOV.U32 R51, RZ, RZ, RZ ;  /* 0x000000ffff337224 */ /* 0x000fe200078e00ff */
[----:B------:R-:W-:Y:S02]  /*62b0*/  @P4 PLOP3.LUT P1, PT, P5, PT, PT, 0x80, 0x8 ;  /* 0x000000000008481c */ /* 0x000fe40002f2f070 */
[----:B------:R-:W-:Y:S02]  /*62c0*/  CS2R R48, SRZ ;  /* 0x0000000000307805 */ /* 0x000fe4000001ff00 */
[----:B------:R-:W-:Y:S02]  /*62d0*/  CS2R R42, SRZ ;  /* 0x00000000002a7805 */ /* 0x000fe4000001ff00 */
[----:B------:R-:W-:Y:S07]  /*62e0*/  CS2R R40, SRZ ;  /* 0x0000000000287805 */ /* 0x000fee000001ff00 */
[----:B------:R-:W-:Y:S01]  /*62f0*/  @P1 VIADD R2, R0, 0xfffffff0 ;  /* 0xfffffff000021836 */ /* 0x000fe20000000000 */
[----:B------:R-:W-:Y:S06]  /*6300*/  @P2 BRA `(.L_x_109) ;  /* 0x00000000000c2947 */ /* 0x000fec0003800000 */
[----:B------:R-:W-:Y:S04]  /*6310*/  SHF.L.U32 R5, R71, 0x1f, RZ ;  /* 0x0000001f47057819 */ /* 0x000fe800000006ff */
[----:B------:R-:W1:Y:S02]  /*6320*/  SYNCS.PHASECHK.TRANS64.TRYWAIT P1, [UR48+0x20], R5 ;  /* 0x00002005ff0075a7 */ /* 0x000e640008021130 */
[----:B-1----:R-:W-:Y:S05]  /*6330*/  @!P1 BRA `(.L_x_110) ;  /* 0x0000003000049947 */ /* 0x002fea0003800000 */
.L_x_109:
[----:B------:R-:W-:Y:S05]  /*6340*/  BSYNC B0 ;  /* 0x0000000000007941 */ /* 0x000fea0003800000 */
.L_x_108:
[----:B------:R-:W-:Y:S01]  /*6350*/  ISETP.NE.AND P1, PT, R80, RZ, PT ;  /* 0x000000ff5000720c */ /* 0x000fe20003f25270 */
[----:B------:R-:W-:Y:S11]  /*6360*/  HFMA2 R38, -RZ, RZ, 0, 5.9604644775390625e-08 ;  /* 0x00000001ff267431 */ /* 0x000ff600000001ff */
[----:B------:R-:W-:Y:S01]  /*6370*/  @!UPT UIADD3 URZ, UPT, UPT, URZ, URZ, URZ ;  /* 0x000000fffffff290 */ /* 0x000fe2000fffe0ff */
[----:B------:R3:W1:Y:S04]  /*6380*/  @P1 LDS.128 R48, [R2] ;  /* 0x0000000002301984 */ /* 0x0006680000000c00 */
[----:B------:R3:W1:Y:S02]  /*6390*/  @P1 LDS.128 R40, [R77+UR48+0x200] ;  /* 0x000200304d281984 */ /* 0x0006640008000c00 */
.L_x_107:
[----:B------:R-:W-:Y:S05]  /*63a0*/  BSYNC B1 ;  /* 0x0000000000017941 */ /* 0x000fea0003800000 */
.L_x_106:
[----:B-1----:R-:W-:Y:S04]  /*63b0*/  SHF.R.U32.HI R5, RZ, 0x15, R34 ;  /* 0x00000015ff057819 */ /* 0x002fe80000011622 */
[----:B------:R-:W-:Y:S01]  /*63c0*/  LOP3.LUT P1, RZ, R5, 0x3, R66, 0x48, !PT ;  /* 0x0000000305ff7812 */ /* 0x000fe20007824842 */
[----:B------:R-:W-:Y:S01]  /*63d0*/  @!UPT UIADD3 URZ, UPT, UPT, URZ, URZ, URZ ;  /* 0x000000fffffff290 */ /* 0x000fe2000fffe0ff */
[----:B----4-:R-:W-:Y:S11]  /*63e0*/  @P0 BRA `(.L_x_111) ;  /* 0x0000000000080947 */ /* 0x010ff60003800000 */
[----:B------:R-:W1:Y:S02]  /*63f0*/  SYNCS.PHASECHK.TRANS64.TRYWAIT P0, [R74+URZ+0x90], R3 ;  /* 0x000090034a0075a7 */ /* 0x000e6400080011ff */
[----:B-1----:R-:W-:Y:S05]  /*6400*/  @!P0 BRA `(.L_x_112) ;  /* 0x0000002c00e88947 */ /* 0x002fea0003800000 */
.L_x_111:
[----:B------:R-:W-:Y:S05]  /*6410*/  @!P1 BRA `(.L_x_113) ;  /* 0x0000000000409947 */ /* 0x000fea0003800000 */
[----:B------:R-:W4:Y:S01]  /*6420*/  LDCU.64 UR8, c[0x4][0x70] ;  /* 0x01000e00ff0877ac */ /* 0x000f220008000a00 */
[----:B-1----:R-:W-:Y:S01]  /*6430*/  MOV R3, 0x0 ;  /* 0x0000000000037802 */ /* 0x002fe20000000f00 */
[----:B------:R-:W-:Y:S02]  /*6440*/  HFMA2 R12, -RZ, RZ, 0, 5.9604644775390625e-08 ;  /* 0x00000001ff0c7431 */ /* 0x000fe400000001ff */
[----:B------:R-:W-:Y:S02]  /*6450*/  IMAD.MOV.U32 R8, RZ, RZ, 0x192 ;  /* 0x00000192ff087424 */ /* 0x000fe400078e00ff */
[----:B------:R-:W-:Y:S01]  /*6460*/  IMAD.MOV.U32 R13, RZ, RZ, RZ ;  /* 0x000000ffff0d7224 */ /* 0x000fe200078e00ff */
[----:B------:R-:W1:Y:S01]  /*6470*/  LDCU.64 UR6, c[0x4][0x78] ;  /* 0x01000f00ff0677ac */ /* 0x000e620008000a00 */
[----:B---3--:R-:W3:Y:S01]  /*6480*/  LDC.64 R2, c[0x4][R3] ;  /* 0x0100000003027b82 */ /* 0x008ee20000000a00 */
[----:B------:R-:W5:Y:S01]  /*6490*/  LDCU.64 UR4, c[0x4][0x10] ;  /* 0x01000200ff0477ac */ /* 0x000f620008000a00 */
[----:B----4-:R-:W-:Y:S01]  /*64a0*/  MOV R5, UR9 ;  /* 0x0000000900057c02 */ /* 0x010fe20008000f00 */
[----:B------:R-:W-:Y:S01]  /*64b0*/  IMAD.U32 R4, RZ, RZ, UR8 ;  /* 0x00000008ff047e24 */ /* 0x000fe2000f8e00ff */
[----:B-1----:R-:W-:Y:S01]  /*64c0*/  MOV R7, UR7 ;  /* 0x0000000700077c02 */ /* 0x002fe20008000f00 */
[----:B------:R-:W-:Y:S01]  /*64d0*/  IMAD.U32 R6, RZ, RZ, UR6 ;  /* 0x00000006ff067e24 */ /* 0x000fe2000f8e00ff */
[----:B-----5:R-:W-:Y:S01]  /*64e0*/  MOV R11, UR5 ;  /* 0x00000005000b7c02 */ /* 0x020fe20008000f00 */
[----:B------:R-:W-:Y:S02]  /*64f0*/  IMAD.U32 R10, RZ, RZ, UR4 ;  /* 0x00000004ff0a7e24 */ /* 0x000fe4000f8e00ff */
[----:B------:R-:W-:Y:S07]  /*6500*/  LEPC R20, `(.L_x_113) ;  /* 0x000000001014794e */ /* 0x000fee0000000000 */
[----:B--23--:R-:W-:Y:S05]  /*6510*/  CALL.ABS.NOINC R2 ;  /* 0x0000000002007343 */ /* 0x00cfea0003c00000 */
.L_x_113:
[----:B------:R-:W-:Y:S05]  /*6520*/  WARPSYNC.ALL ;  /* 0x0000000000007948 */ /* 0x000fea0003800000 */
[----:B------:R-:W-:Y:S01]  /*6530*/  R2UR UR4, R34 ;  /* 0x00000000220472ca */ /* 0x000fe200000e0000 */
[--C-:B------:R-:W-:Y:S01]  /*6540*/  HADD2.F32 R20, -RZ, R40.reuse.H0_H0 ;  /* 0x20000028ff147230 */ /* 0x100fe20000004100 */
[----:B------:R-:W-:Y:S01]  /*6550*/  MOV R81, 0x10 ;  /* 0x0000001000517802 */ /* 0x000fe20000000f00 */
[----:B------:R-:W-:Y:S01]  /*6560*/  HADD2.F32 R21, -RZ, R40.H1_H1 ;  /* 0x30000028ff157230 */ /* 0x000fe20000004100 */
[----:B------:R-:W-:Y:S01]  /*6570*/  LOP3.LUT P6, RZ, R65, 0x40, RZ, 0xc0, !PT ;  /* 0x0000004041ff7812 */ /* 0x000fe200078cc0ff */
[----:B------:R-:W-:Y:S01]  /*6580*/  HADD2.F32 R36, -RZ, R41.H1_H1 ;  /* 0x30000029ff247230 */ /* 0x000fe20000004100 */
[----:B------:R-:W-:Y:S01]  /*6590*/  ISETP.NE.AND P0, PT, R72, RZ, PT ;  /* 0x000000ff4800720c */ /* 0x000fe20003f05270 */
[----:B------:R-:W-:Y:S01]  /*65a0*/  HADD2.F32 R37, -RZ, R43.H0_H0 ;  /* 0x2000002bff257230 */ /* 0x000fe20000004100 */
[----:B------:R-:W-:Y:S01]  /*65b0*/  SEL R81, R81, 0xfffffff0, !P6 ;  /* 0xfffffff051517807 */ /* 0x000fe20007000000 */
[----:B------:R-:W-:Y:S03]  /*65c0*/  BSSY.RECONVERGENT B0, `(.L_x_114) ;  /* 0x000004f000007945 */ /* 0x000fe60003800200 */
[----:B------:R-:W-:Y:S01]  /*65d0*/  IADD3 R79, PT, PT, R82, R81, RZ ;  /* 0x00000051524f7210 */ /* 0x000fe20007ffe0ff */
[----:B------:R-:W2:Y:S02]  /*65e0*/  LDTM.x16 R4, tmem[UR4] ;  /* 0x00000004000479ee */ /* 0x000ea40008240000 */
[C---:B--2---:R-:W-:Y:S01]  /*65f0*/  FMUL R0, R32.reuse, R4 ;  /* 0x0000000420007220 */ /* 0x044fe20000400000 */
[C---:B---3--:R-:W-:Y:S01]  /*6600*/  FMUL R2, R32.reuse, R5 ;  /* 0x0000000520027220 */ /* 0x048fe20000400000 */
[C---:B-1----:R-:W-:Y:S01]  /*6610*/  FMUL R3, R32.reuse, R6 ;  /* 0x0000000620037220 */ /* 0x042fe20000400000 */
[C---:B------:R-:W-:Y:S01]  /*6620*/  FMUL R7, R32.reuse, R7 ;  /* 0x0000000720077220 */ /* 0x040fe20000400000 */
[C---:B------:R-:W-:Y:S01]  /*6630*/  FFMA R0, R35.reuse, R20, R0 ;  /* 0x0000001423007223 */ /* 0x040fe20000000000 */
[----:B------:R-:W-:Y:S02]  /*6640*/  HADD2.F32 R20, -RZ, R41.H0_H0 ;  /* 0x20000029ff147230 */ /* 0x000fe40000004100 */
[C---:B------:R-:W-:Y:S01]  /*6650*/  FFMA R2, R35.reuse, R21, R2 ;  /* 0x0000001523027223 */ /* 0x040fe20000000002 */
[--C-:B------:R-:W-:Y:S02]  /*6660*/  HADD2.F32 R21, -RZ, R42.reuse.H0_H0 ;  /* 0x2000002aff157230 */ /* 0x100fe40000004100 */
[C---:B------:R-:W-:Y:S01]  /*6670*/  FMUL R4, R32.reuse, R8 ;  /* 0x0000000820047220 */ /* 0x040fe20000400000 */
[C---:B------:R-:W-:Y:S01]  /*6680*/  FMUL R5, R32.reuse, R9 ;  /* 0x0000000920057220 */ /* 0x040fe20000400000 */
[C---:B------:R-:W-:Y:S01]  /*6690*/  FFMA R3, R35.reuse, R20, R3 ;  /* 0x0000001423037223 */ /* 0x040fe20000000003 */
[----:B------:R-:W-:Y:S02]  /*66a0*/  HADD2.F32 R20, -RZ, R42.H1_H1 ;  /* 0x3000002aff147230 */ /* 0x000fe40000004100 */
[C---:B------:R-:W-:Y:S01]  /*66b0*/  FFMA R7, R35.reuse, R36, R7 ;  /* 0x0000002423077223 */ /* 0x040fe20000000007 */
[C---:B------:R-:W-:Y:S01]  /*66c0*/  FMUL R6, R32.reuse, R10 ;  /* 0x0000000a20067220 */ /* 0x040fe20000400000 */
[----:B------:R-:W-:Y:S02]  /*66d0*/  HADD2.F32 R36, -RZ, R43.H1_H1 ;  /* 0x3000002bff247230 */ /* 0x000fe40000004100 */
[C---:B------:R-:W-:Y:S01]  /*66e0*/  FMUL R11, R32.reuse, R11 ;  /* 0x0000000b200b7220 */ /* 0x040fe20000400000 */
[C---:B------:R-:W-:Y:S01]  /*66f0*/  FFMA R4, R35.reuse, R21, R4 ;  /* 0x0000001523047223 */ /* 0x040fe20000000004 */
[C---:B------:R-:W-:Y:S01]  /*6700*/  FFMA R5, R35.reuse, R20, R5 ;  /* 0x0000001423057223 */ /* 0x040fe20000000005 */
[C---:B------:R-:W-:Y:S01]  /*6710*/  FFMA R6, R35.reuse, R37, R6 ;  /* 0x0000002523067223 */ /* 0x040fe20000000006 */
[--C-:B------:R-:W-:Y:S02]  /*6720*/  HADD2.F32 R20, -RZ, R48.reuse.H0_H0 ;  /* 0x20000030ff147230 */ /* 0x100fe40000004100 */
[C---:B------:R-:W-:Y:S01]  /*6730*/  FFMA R11, R35.reuse, R36, R11 ;  /* 0x00000024230b7223 */ /* 0x040fe2000000000b */
[C---:B------:R-:W-:Y:S01]  /*6740*/  FMUL R8, R32.reuse, R12 ;  /* 0x0000000c20087220 */ /* 0x040fe20000400000 */
[----:B------:R-:W-:Y:S02]  /*6750*/  HADD2.F32 R36, -RZ, R48.H1_H1 ;  /* 0x30000030ff247230 */ /* 0x000fe40000004100 */
[C---:B------:R-:W-:Y:S01]  /*6760*/  FMUL R9, R32.reuse, R13 ;  /* 0x0000000d20097220 */ /* 0x040fe20000400000 */
[--C-:B------:R-:W-:Y:S02]  /*6770*/  HADD2.F32 R21, -RZ, R49.reuse.H0_H0 ;  /* 0x20000031ff157230 */ /* 0x100fe40000004100 */
[C---:B------:R-:W-:Y:S01]  /*6780*/  FMUL R10, R32.reuse, R14 ;  /* 0x0000000e200a7220 */ /* 0x040fe20000400000 */
[C---:B------:R-:W-:Y:S01]  /*6790*/  FFMA R8, R35.reuse, R20, R8 ;  /* 0x0000001423087223 */ /* 0x040fe20000000008 */
[----:B------:R-:W-:Y:S02]  /*67a0*/  HADD2.F32 R20, -RZ, R49.H1_H1 ;  /* 0x30000031ff147230 */ /* 0x000fe40000004100 */
[C---:B------:R-:W-:Y:S01]  /*67b0*/  FFMA R9, R35.reuse, R36, R9 ;  /* 0x0000002423097223 */ /* 0x040fe20000000009 */
[C---:B------:R-:W-:Y:S01]  /*67c0*/  FMUL R15, R32.reuse, R15 ;  /* 0x0000000f200f7220 */ /* 0x040fe20000400000 */
[C---:B------:R-:W-:Y:S01]  /*67d0*/  FFMA R10, R35.reuse, R21, R10 ;  /* 0x00000015230a7223 */ /* 0x040fe2000000000a */
[--C-:B------:R-:W-:Y:S02]  /*67e0*/  HADD2.F32 R21, -RZ, R50.reuse.H0_H0 ;  /* 0x20000032ff157230 */ /* 0x100fe40000004100 */
[C---:B------:R-:W-:Y:S01]  /*67f0*/  FMUL R12, R32.reuse, R16 ;  /* 0x00000010200c7220 */ /* 0x040fe20000400000 */
[----:B------:R-:W-:Y:S02]  /*6800*/  HADD2.F32 R36, -RZ, R50.H1_H1 ;  /* 0x30000032ff247230 */ /* 0x000fe40000004100 */
[C---:B------:R-:W-:Y:S01]  /*6810*/  FFMA R15, R35.reuse, R20, R15 ;  /* 0x00000014230f7223 */ /* 0x040fe2000000000f */
[C---:B------:R-:W-:Y:S01]  /*6820*/  FMUL R13, R32.reuse, R17 ;  /* 0x00000011200d7220 */ /* 0x040fe20000400000 */
[--C-:B------:R-:W-:Y:S02]  /*6830*/  HADD2.F32 R37, -RZ, R51.reuse.H0_H0 ;  /* 0x20000033ff257230 */ /* 0x100fe40000004100 */
[C---:B------:R-:W-:Y:S01]  /*6840*/  FMUL R14, R32.reuse, R18 ;  /* 0x00000012200e7220 */ /* 0x040fe20000400000 */
[----:B------:R-:W-:Y:S02]  /*6850*/  HADD2.F32 R20, -RZ, R51.H1_H1 ;  /* 0x30000033ff147230 */ /* 0x000fe40000004100 */
[----:B------:R-:W-:Y:S01]  /*6860*/  FMUL R19, R32, R19 ;  /* 0x0000001320137220 */ /* 0x000fe20000400000 */
[----:B------:R-:W-:Y:S01]  /*6870*/  F2FP.F16.F32.PACK_AB R44, R2, R0 ;  /* 0x00000000022c723e */ /* 0x000fe200000000ff */
[----:B------:R-:W-:Y:S01]  /*6880*/  FFMA R12, R35, R21, R12 ;  /* 0x00000015230c7223 */ /* 0x000fe2000000000c */
[----:B------:R-:W-:Y:S01]  /*6890*/  F2FP.F16.F32.PACK_AB R45, R7, R3 ;  /* 0x00000003072d723e */ /* 0x000fe200000000ff */
[----:B------:R-:W-:Y:S01]  /*68a0*/  FFMA R13, R35, R36, R13 ;  /* 0x00000024230d7223 */ /* 0x000fe2000000000d */
[----:B------:R-:W-:Y:S01]  /*68b0*/  F2FP.F16.F32.PACK_AB R46, R5, R4 ;  /* 0x00000004052e723e */ /* 0x000fe200000000ff */
[----:B------:R-:W-:Y:S01]  /*68c0*/  FFMA R14, R35, R37, R14 ;  /* 0x00000025230e7223 */ /* 0x000fe2000000000e */
[----:B------:R-:W-:Y:S01]  /*68d0*/  F2FP.F16.F32.PACK_AB R47, R11, R6 ;  /* 0x000000060b2f723e */ /* 0x000fe200000000ff */
[----:B------:R-:W-:Y:S01]  /*68e0*/  FFMA R19, R35, R20, R19 ;  /* 0x0000001423137223 */ /* 0x000fe20000000013 */
[----:B------:R-:W-:Y:S02]  /*68f0*/  F2FP.F16.F32.PACK_AB R84, R9, R8 ;  /* 0x000000080954723e */ /* 0x000fe400000000ff */
[----:B------:R-:W-:Y:S01]  /*6900*/  F2FP.F16.F32.PACK_AB R85, R15, R10 ;  /* 0x0000000a0f55723e */ /* 0x000fe200000000ff */
[----:B------:R1:W-:Y:S01]  /*6910*/  STS.128 [R77+UR48+0x200], R44 ;  /* 0x0002002c4d007988 */ /* 0x0003e20008000c30 */
[----:B------:R-:W-:Y:S02]  /*6920*/  F2FP.F16.F32.PACK_AB R86, R13, R12 ;  /* 0x0000000c0d56723e */ /* 0x000fe400000000ff */
[----:B------:R-:W-:Y:S05]  /*6930*/  F2FP.F16.F32.PACK_AB R87, R19, R14 ;  /* 0x0000000e1357723e */ /* 0x000fea00000000ff */
[----:B------:R1:W-:Y:S01]  /*6940*/  STS.128 [R79+0x200], R84 ;  /* 0x000200544f007388 */ /* 0x0003e20000000c00 */
[----:B------:R-:W-:Y:S01]  /*6950*/  @!PT LDS RZ, [RZ] ;  /* 0x00000000fffff984 */ /* 0x000fe20000000800 */
[----:B------:R-:W-:Y:S01]  /*6960*/  @!PT LDS RZ, [RZ] ;  /* 0x00000000fffff984 */ /* 0x000fe20000000800 */
[----:B------:R-:W-:Y:S01]  /*6970*/  @!PT LDS RZ, [RZ] ;  /* 0x00000000fffff984 */ /* 0x000fe20000000800 */
[----:B------:R-:W-:Y:S01]  /*6980*/  @!PT LDS RZ, [RZ] ;  /* 0x00000000fffff984 */ /* 0x000fe20000000800 */
[----:B------:R2:W-:Y:S07]  /*6990*/  MEMBAR.ALL.CTA ;  /* 0x0000000000007992 */ /* 0x0005ee0000008000 */
[----:B--2---:R-:W2:Y:S02]  /*69a0*/  FENCE.VIEW.ASYNC.S ;  /* 0x00000000000073c6 */ /* 0x004ea40000000000 */
[----:B--2---:R-:W-:Y:S06]  /*69b0*/  BAR.SYNC.DEFER_BLOCKING 0x1, 0x80 ;  /* 0x0042000000007b1d */ /* 0x004fec0000010000 */
[----:B------:R-:W-:Y:S05]  /*69c0*/  @P0 BRA `(.L_x_115) ;  /* 0x0000000000380947 */ /* 0x000fea0003800000 */
[----:B------:R-:W-:Y:S02]  /*69d0*/  UIADD3 UR4, UPT, UPT, UR48, 0x200, URZ ;  /* 0x0000020030047890 */ /* 0x000fe4000fffe0ff */
[----:B------:R-:W-:Y:S01]  /*69e0*/  UIADD3 UR8, UP0, UPT, UR52, 0x680, URZ ;  /* 0x0000068034087890 */ /* 0x000fe2000ff1e0ff */
[----:B------:R-:W-:Y:S01]  /*69f0*/  UMOV UR43, UR36 ;  /* 0x00000024002b7c82 */ /* 0x000fe20008000000 */
[----:B------:R-:W-:Y:S02]  /*6a00*/  UIADD3 UR5, UPT, UPT, UR41, 0x40, URZ ;  /* 0x0000004029057890 */ /* 0x000fe4000fffe0ff */
[----:B------:R-:W-:Y:S01]  /*6a10*/  MOV R67, UR4 ;  /* 0x0000000400437c02 */ /* 0x000fe20008000f00 */
[----:B------:R-:W-:Y:S02]  /*6a20*/  UIADD3.X UR9, UPT, UPT, URZ, UR53, URZ, UP0, !UPT ;  /* 0x00000035ff097290 */ /* 0x000fe400087fe4ff */
[----:B------:R-:W-:Y:S01]  /*6a30*/  UIADD3 UR4, UPT, UPT, UR48, 0xa00, URZ ;  /* 0x00000a0030047890 */ /* 0x000fe2000fffe0ff */
[----:B------:R-:W-:Y:S01]  /*6a40*/  R2UR UR40, R67 ;  /* 0x00000000432872ca */ /* 0x000fe200000e0000 */
[----:B------:R-:W-:Y:S01]  /*6a50*/  UMOV UR6, UR42 ;  /* 0x0000002a00067c82 */ /* 0x000fe20008000000 */
[----:B------:R-:W-:Y:S11]  /*6a60*/  UMOV UR7, UR36 ;  /* 0x0000002400077c82 */ /* 0x000ff60008000000 */
[----:B------:R2:W-:Y:S01]  /*6a70*/  UTMASTG.3D [UR40], [UR8] ;  /* 0x00000028080073b5 */ /* 0x0005e20008010000 */
[----:B------:R2:W-:Y:S01]  /*6a80*/  UTMASTG.3D [UR4], [UR8] ;  /* 0x00000004080073b5 */ /* 0x0005e20008010000 */
[----:B------:R0:W-:Y:S01]  /*6a90*/  UTMACMDFLUSH ;  /* 0x00000000000079b7 */ /* 0x0001e20000000000 */
[----:B--2---:R-:W-:Y:S04]  /*6aa0*/  DEPBAR.LE SB0, 0x1 ;  /* 0x000080400000791a */ /* 0x004fe80000000000 */
.L_x_115:
[----:B------:R-:W-:Y:S05]  /*6ab0*/  BSYNC.RECONVERGENT B0 ;  /* 0x0000000000007941 */ /* 0x000fea0003800200 */
.L_x_114:
[----:B------:R-:W-:Y:S01]  /*6ac0*/  BAR.SYNC.DEFER_BLOCKING 0x1, 0x80 ;  /* 0x0042000000007b1d */ /* 0x000fe20000010000 */
[----:B------:R-:W-:Y:S01]  /*6ad0*/  ISETP.NE.AND P1, PT, R78, RZ, PT ;  /* 0x000000ff4e00720c */ /* 0x000fe20003f25270 */
[----:B------:R-:W-:Y:S01]  /*6ae0*/  UISETP.NE.AND UP0, UPT, UR49, URZ, UPT ;  /* 0x000000ff3100728c */ /* 0x000fe2000bf05270 */
[----:B------:R-:W-:Y:S11]  /*6af0*/  LEA R3, R38, UR48, 0x3 ;  /* 0x0000003026037c11 */ /* 0x000ff6000f8e18ff */
[----:B------:R-:W-:Y:S01]  /*6b00*/  @P1 SHF.L.U32 R2, R71, 0x1f, RZ ;  /* 0x0000001f47021819 */ /* 0x000fe200000006ff */
[----:B------:R-:W-:Y:S06]  /*6b10*/  BRA.U !UP0, `(.L_x_116) ;  /* 0x0000000108247547 */ /* 0x000fec000b800000 */
[----:B------:R-:W-:Y:S01]  /*6b20*/  IMAD.U32 R5, RZ, RZ, UR51 ;  /* 0x00000033ff057e24 */ /* 0x000fe2000f8e00ff */
[----:B------:R-:W-:Y:S01]  /*6b30*/  MOV R0, UR37 ;  /* 0x0000002500007c02 */ /* 0x000fe20008000f00 */
[----:B------:R-:W-:Y:S03]  /*6b40*/  UIADD3 UR51, UPT, UPT, UR51, 0x1, URZ ;  /* 0x0000000133337890 */ /* 0x000fe6000fffe0ff */
[----:B------:R-:W-:Y:S01]  /*6b50*/  @P1 LEA R5, R5, UR48, 0x3 ;  /* 0x0000003005051c11 */ /* 0x000fe2000f8e18ff */
[----:B------:R-:W-:Y:S04]  /*6b60*/  UISETP.NE.AND UP0, UPT, UR51, 0x4, UPT ;  /* 0x000000043300788c */ /* 0x000fe8000bf05270 */
[----:B------:R-:W-:Y:S01]  /*6b70*/  @P1 VIADD R5, R5, 0x40 ;  /* 0x0000004005051836 */ /* 0x000fe20000000000 */
[----:B------:R-:W-:Y:S04]  /*6b80*/  USEL UR51, UR51, URZ, UP0 ;  /* 0x000000ff33337287 */ /* 0x000fe80008000000 */
[----:B------:R-:W-:Y:S04]  /*6b90*/  @P1 PRMT R0, R0, 0x654, R5 ;  /* 0x0000065400001816 */ /* 0x000fe80000000005 */
[----:B------:R2:W-:Y:S04]  /*6ba0*/  @P1 SYNCS.ARRIVE.TRANS64.RED.A1T0 RZ, [R0+URZ], RZ ;  /* 0x000000ff00ff19a7 */ /* 0x0005e800081004ff */
.L_x_116:
[----:B------:R-:W3:Y:S01]  /*6bb0*/  @P1 SYNCS.PHASECHK.TRANS64.TRYWAIT P0, [R3+URZ+0x20], R2 ;  /* 0x00002002030015a7 */ /* 0x000ee200080011ff */
[----:B------:R-:W-:Y:S01]  /*6bc0*/  BSSY B1, `(.L_x_117) ;  /* 0x0000012000017945 */ /* 0x000fe20003800000 */
[----:B---3--:R-:W-:Y:S03]  /*6bd0*/  @P1 SEL R39, RZ, 0x1, !P0 ;  /* 0x00000001ff271807 */ /* 0x008fe60004000000 */
[----:B------:R-:W-:Y:S05]  /*6be0*/  @!P1 BRA `(.L_x_118) ;  /* 0x00000000003c9947 */ /* 0x000fea0003800000 */
[----:B------:R-:W-:Y:S01]  /*6bf0*/  ISETP.NE.AND P1, PT, R80, RZ, PT ;  /* 0x000000ff5000720c */ /* 0x000fe20003f25270 */
[----:B------:R-:W-:Y:S01]  /*6c00*/  BSSY B0, `(.L_x_119) ;  /* 0x0000009000007945 */ /* 0x000fe20003800000 */
[----:B------:R-:W-:Y:S11]  /*6c10*/  ISETP.NE.AND P0, PT, R39, RZ, PT ;  /* 0x000000ff2700720c */ /* 0x000ff60003f05270 */
[----:B------:R-:W-:Y:S05]  /*6c20*/  @P1 IMAD R4, R38, 0x1000, R77 ;  /* 0x0000100026041824 */ /* 0x000fea00078e024d */
[----:B------:R-:W-:Y:S05]  /*6c30*/  @P1 IADD3 R2, PT, PT, R4, UR48, RZ ;  /* 0x0000003004021c10 */ /* 0x000fea000fffe0ff */
[----:B------:R-:W-:Y:S01]  /*6c40*/  @P1 IMAD.IADD R2, R81, 0x1, R2 ;  /* 0x0000000151021824 */ /* 0x000fe200078e0202 */
[----:B------:R-:W-:Y:S06]  /*6c50*/  @P0 BRA `(.L_x_120) ;  /* 0x00000000000c0947 */ /* 0x000fec0003800000 */
[----:B--2---:R-:W-:Y:S04]  /*6c60*/  SHF.L.U32 R0, R71, 0x1f, RZ ;  /* 0x0000001f47007819 */ /* 0x004fe800000006ff */
[----:B------:R-:W2:Y:S02]  /*6c70*/  SYNCS.PHASECHK.TRANS64.TRYWAIT P0, [R3+URZ+0x20], R0 ;  /* 0x00002000030075a7 */ /* 0x000ea400080011ff */
[----:B--2---:R-:W-:Y:S05]  /*6c80*/  @!P0 BRA `(.L_x_121) ;  /* 0x0000002400dc8947 */ /* 0x004fea0003800000 */
.L_x_120:
[----:B------:R-:W-:Y:S05]  /*6c90*/  BSYNC B0 ;  /* 0x0000000000007941 */ /* 0x000fea0003800000 */
.L_x_119:
[----:B------:R-:W-:Y:S02]  /*6ca0*/  ISETP.NE.AND P0, PT, R80, RZ, PT ;  /* 0x000000ff5000720c */ /* 0x000fe40003f05270 */
[----:B------:R-:W-:Y:S11]  /*6cb0*/  IADD3 R38, PT, PT, R38, 0x1, RZ ;  /* 0x0000000126267810 */ /* 0x000ff60007ffe0ff */
[----:B------:R3:W4:Y:S04]  /*6cc0*/  @P0 LDS.128 R40, [R4+UR48+0x200] ;  /* 0x0002003004280984 */ /* 0x0007280008000c00 */
[----:B------:R3:W1:Y:S02]  /*6cd0*/  @P0 LDS.128 R48, [R2+0x200] ;  /* 0x0002000002300984 */ /* 0x0006640000000c00 */
.L_x_118:
[----:B------:R-:W-:Y:S05]  /*6ce0*/  BSYNC B1 ;  /* 0x0000000000017941 */ /* 0x000fea0003800000 */
.L_x_117:
[----:B--2---:R-:W-:Y:S05]  /*6cf0*/  VIADD R3, R34, 0x10 ;  /* 0x0000001022037836 */ /* 0x004fea0000000000 */
[----:B------:R-:W-:Y:S04]  /*6d00*/  SHF.R.U32.HI R3, RZ, 0x15, R3 ;  /* 0x00000015ff037819 */ /* 0x000fe80000011603 */
[----:B------:R-:W-:Y:S11]  /*6d10*/  LOP3.LUT P0, RZ, R3, 0x3, R66, 0x48, !PT ;  /* 0x0000000303ff7812 */ /* 0x000ff60007804842 */
[----:B------:R-:W-:Y:S02]  /*6d20*/  @!UPT UIADD3 URZ, UPT, UPT, URZ, URZ, URZ ;  /* 0x000000fffffff290 */ /* 0x000fe4000fffe0ff */
[----:B------:R-:W-:Y:S05]  /*6d30*/  @!P0 BRA `(.L_x_122) ;  /* 0x0000000000408947 */ /* 0x000fea0003800000 */
[----:B------:R-:W2:Y:S01]  /*6d40*/  LDCU.64 UR8, c[0x4][0x70] ;  /* 0x01000e00ff0877ac */ /* 0x000ea20008000a00 */
[----:B------:R-:W-:Y:S01]  /*6d50*/  MOV R3, 0x0 ;  /* 0x0000000000037802 */ /* 0x000fe20000000f00 */
[----:B------:R-:W-:Y:S02]  /*6d60*/  HFMA2 R12, -RZ, RZ, 0, 5.9604644775390625e-08 ;  /* 0x00000001ff0c7431 */ /* 0x000fe400000001ff */
[----:B------:R-:W-:Y:S02]  /*6d70*/  IMAD.MOV.U32 R8, RZ, RZ, 0x192 ;  /* 0x00000192ff087424 */ /* 0x000fe400078e00ff */
[----:B------:R-:W-:Y:S01]  /*6d80*/  IMAD.MOV.U32 R13, RZ, RZ, RZ ;  /* 0x000000ffff0d7224 */ /* 0x000fe200078e00ff */
[----:B------:R-:W5:Y:S01]  /*6d90*/  LDCU.64 UR6, c[0x4][0x78] ;  /* 0x01000f00ff0677ac */ /* 0x000f620008000a00 */
[----:B---3--:R-:W3:Y:S01]  /*6da0*/  LDC.64 R2, c[0x4][R3] ;  /* 0x0100000003027b82 */ /* 0x008ee20000000a00 */
[----:B------:R-:W4:Y:S01]  /*6db0*/  LDCU.64 UR4, c[0x4][0x10] ;  /* 0x01000200ff0477ac */ /* 0x000f220008000a00 */
[----:B--2---:R-:W-:Y:S01]  /*6dc0*/  MOV R5, UR9 ;  /* 0x0000000900057c02 */ /* 0x004fe20008000f00 */
[----:B------:R-:W-:Y:S01]  /*6dd0*/  IMAD.U32 R4, RZ, RZ, UR8 ;  /* 0x00000008ff047e24 */ /* 0x000fe2000f8e00ff */
[----:B-----5:R-:W-:Y:S01]  /*6de0*/  MOV R7, UR7 ;  /* 0x0000000700077c02 */ /* 0x020fe20008000f00 */
[----:B------:R-:W-:Y:S01]  /*6df0*/  IMAD.U32 R6, RZ, RZ, UR6 ;  /* 0x00000006ff067e24 */ /* 0x000fe2000f8e00ff */
[----:B----4-:R-:W-:Y:S01]  /*6e00*/  MOV R11, UR5 ;  /* 0x00000005000b7c02 */ /* 0x010fe20008000f00 */
[----:B------:R-:W-:Y:S02]  /*6e10*/  IMAD.U32 R10, RZ, RZ, UR4 ;  /* 0x00000004ff0a7e24 */ /* 0x000fe4000f8e00ff */
[----:B------:R-:W-:Y:S07]  /*6e20*/  LEPC R20, `(.L_x_122) ;  /* 0x000000001014794e */ /* 0x000fee0000000000 */
[----:B-1-3--:R-:W-:Y:S05]  /*6e30*/  CALL.ABS.NOINC R2 ;  /* 0x0000000002007343 */ /* 0x00afea0003c00000 */
.L_x_122:
[----:B------:R-:W-:Y:S01]  /*6e40*/  ISETP.NE.AND P6, PT, R78, RZ, PT ;  /* 0x000000ff4e00720c */ /* 0x000fe20003fc5270 */
[----:B------:R-:W-:Y:S05]  /*6e50*/  WARPSYNC.ALL ;  /* 0x0000000000007948 */ /* 0x000fea0003800000 */
[----:B------:R-:W-:Y:S01]  /*6e60*/  R2UR UR4, R34 ;  /* 0x00000000220472ca */ /* 0x000fe200000e0000 */
[--C-:B----4-:R-:W-:Y:S01]  /*6e70*/  HADD2.F32 R20, -RZ, R40.reuse.H0_H0 ;  /* 0x20000028ff147230 */ /* 0x110fe20000004100 */
[----:B------:R-:W-:Y:S01]  /*6e80*/  ISETP.NE.AND P0, PT, R72, RZ, PT ;  /* 0x000000ff4800720c */ /* 0x000fe20003f05270 */
[----:B------:R-:W-:Y:S01]  /*6e90*/  HADD2.F32 R21, -RZ, R40.H1_H1 ;  /* 0x30000028ff157230 */ /* 0x000fe20000004100 */
[----:B------:R-:W-:Y:S01]  /*6ea0*/  MOV R82, UR51 ;  /* 0x0000003300527c02 */ /* 0x000fe20008000f00 */
[--C-:B------:R-:W-:Y:S01]  /*6eb0*/  HADD2.F32 R36, -RZ, R41.reuse.H1_H1 ;  /* 0x30000029ff247230 */ /* 0x100fe20000004100 */
[----:B------:R-:W-:Y:S01]  /*6ec0*/  MOV R83, UR37 ;  /* 0x0000002500537c02 */ /* 0x000fe20008000f00 */
[----:B-1----:R-:W-:Y:S01]  /*6ed0*/  HADD2.F32 R37, -RZ, R48.H0_H0 ;  /* 0x20000030ff257230 */ /* 0x002fe20000004100 */
[----:B------:R-:W-:Y:S01]  /*6ee0*/  @P6 LEA R82, R82, UR48, 0x3 ;  /* 0x0000003052526c11 */ /* 0x000fe2000f8e18ff */
[----:B------:R-:W-:Y:S01]  /*6ef0*/  BSSY.RECONVERGENT B0, `(.L_x_123) ;  /* 0x0000052000007945 */ /* 0x000fe20003800200 */
[----:B------:R-:W-:Y:S02]  /*6f00*/  @P6 SHF.L.U32 R88, R71, 0x1f, RZ ;  /* 0x0000001f47586819 */ /* 0x000fe400000006ff */
[----:B------:R-:W-:Y:S01]  /*6f10*/  @P6 IADD3 R82, PT, PT, R82, 0x40, RZ ;  /* 0x0000004052526810 */ /* 0x000fe20007ffe0ff */
[----:B---3--:R-:W1:Y:S03]  /*6f20*/  LDTM.x16 R4, tmem[UR4+0x10] ;  /* 0x00001004000479ee */ /* 0x008e660008240000 */
[----:B------:R-:W-:Y:S02]  /*6f30*/  @P6 PRMT R82, R83, 0x654, R82 ;  /* 0x0000065453526816 */ /* 0x000fe40000000052 */
[----:B------:R-:W-:Y:S01]  /*6f40*/  LEA R83, R38, UR48, 0x3 ;  /* 0x0000003026537c11 */ /* 0x000fe2000f8e18ff */
[C---:B-1----:R-:W-:Y:S01]  /*6f50*/  FMUL R0, R32.reuse, R4 ;  /* 0x0000000420007220 */ /* 0x042fe20000400000 */
[C---:B------:R-:W-:Y:S01]  /*6f60*/  FMUL R2, R32.reuse, R5 ;  /* 0x0000000520027220 */ /* 0x040fe20000400000 */
[C---:B------:R-:W-:Y:S01]  /*6f70*/  FMUL R3, R32.reuse, R6 ;  /* 0x0000000620037220 */ /* 0x040fe20000400000 */
[C---:B------:R-:W-:Y:S01]  /*6f80*/  FMUL R7, R32.reuse, R7 ;  /* 0x0000000720077220 */ /* 0x040fe20000400000 */
[C---:B------:R-:W-:Y:S01]  /*6f90*/  FFMA R0, R35.reuse, R20, R0 ;  /* 0x0000001423007223 */ /* 0x040fe20000000000 */
[----:B------:R-:W-:Y:S02]  /*6fa0*/  HADD2.F32 R20, -RZ, R41.H0_H0 ;  /* 0x20000029ff147230 */ /* 0x000fe40000004100 */
[C---:B------:R-:W-:Y:S01]  /*6fb0*/  FFMA R2, R35.reuse, R21, R2 ;  /* 0x0000001523027223 */ /* 0x040fe20000000002 */
[C---:B------:R-:W-:Y:S01]  /*6fc0*/  FMUL R4, R32.reuse, R8 ;  /* 0x0000000820047220 */ /* 0x040fe20000400000 */
[C---:B------:R-:W-:Y:S01]  /*6fd0*/  FMUL R5, R32.reuse, R9 ;  /* 0x0000000920057220 */ /* 0x040fe20000400000 */
[--C-:B------:R-:W-:Y:S02]  /*6fe0*/  HADD2.F32 R21, -RZ, R43.reuse.H0_H0 ;  /* 0x2000002bff157230 */ /* 0x100fe40000004100 */
[C---:B------:R-:W-:Y:S01]  /*6ff0*/  FFMA R3, R35.reuse, R20, R3 ;  /* 0x0000001423037223 */ /* 0x040fe20000000003 */
[--C-:B------:R-:W-:Y:S02]  /*7000*/  HADD2.F32 R20, -RZ, R42.reuse.H0_H0 ;  /* 0x2000002aff147230 */ /* 0x100fe40000004100 */
[C---:B------:R-:W-:Y:S01]  /*7010*/  FFMA R7, R35.reuse, R36, R7 ;  /* 0x0000002423077223 */ /* 0x040fe20000000007 */
[C---:B------:R-:W-:Y:S01]  /*7020*/  FMUL R6, R32.reuse, R10 ;  /* 0x0000000a20067220 */ /* 0x040fe20000400000 */
[----:B------:R-:W-:Y:S02]  /*7030*/  HADD2.F32 R36, -RZ, R43.H1_H1 ;  /* 0x3000002bff247230 */ /* 0x000fe40000004100 */
[C---:B------:R-:W-:Y:S01]  /*7040*/  FMUL R11, R32.reuse, R11 ;  /* 0x0000000b200b7220 */ /* 0x040fe20000400000 */
[C---:B------:R-:W-:Y:S01]  /*7050*/  FFMA R4, R35.reuse, R20, R4 ;  /* 0x0000001423047223 */ /* 0x040fe20000000004 */
[----:B------:R-:W-:Y:S02]  /*7060*/  HADD2.F32 R20, -RZ, R42.H1_H1 ;  /* 0x3000002aff147230 */ /* 0x000fe40000004100 */
[C---:B------:R-:W-:Y:S01]  /*7070*/  FMUL R8, R32.reuse, R12 ;  /* 0x0000000c20087220 */ /* 0x040fe20000400000 */
[C---:B------:R-:W-:Y:S01]  /*7080*/  FMUL R9, R32.reuse, R13 ;  /* 0x0000000d20097220 */ /* 0x040fe20000400000 */
[C---:B------:R-:W-:Y:S01]  /*7090*/  FMUL R10, R32.reuse, R14 ;  /* 0x0000000e200a7220 */ /* 0x040fe20000400000 */
[C---:B------:R-:W-:Y:S01]  /*70a0*/  FMUL R15, R32.reuse, R15 ;  /* 0x0000000f200f7220 */ /* 0x040fe20000400000 */
[C---:B------:R-:W-:Y:S01]  /*70b0*/  FFMA R5, R35.reuse, R20, R5 ;  /* 0x0000001423057223 */ /* 0x040fe20000000005 */
[----:B------:R-:W-:Y:S02]  /*70c0*/  HADD2.F32 R20, -RZ, R48.H1_H1 ;  /* 0x30000030ff147230 */ /* 0x000fe40000004100 */
[C---:B------:R-:W-:Y:S01]  /*70d0*/  FFMA R6, R35.reuse, R21, R6 ;  /* 0x0000001523067223 */ /* 0x040fe20000000006 */
[C---:B------:R-:W-:Y:S01]  /*70e0*/  FFMA R11, R35.reuse, R36, R11 ;  /* 0x00000024230b7223 */ /* 0x040fe2000000000b */
[C---:B------:R-:W-:Y:S01]  /*70f0*/  FFMA R8, R35.reuse, R37, R8 ;  /* 0x0000002523087223 */ /* 0x040fe20000000008 */
[--C-:B------:R-:W-:Y:S02]  /*7100*/  HADD2.F32 R21, -RZ, R49.reuse.H0_H0 ;  /* 0x20000031ff157230 */ /* 0x100fe40000004100 */
[C---:B------:R-:W-:Y:S01]  /*7110*/  FFMA R9, R35.reuse, R20, R9 ;  /* 0x0000001423097223 */ /* 0x040fe20000000009 */
[----:B------:R-:W-:Y:S02]  /*7120*/  HADD2.F32 R20, -RZ, R49.H1_H1 ;  /* 0x30000031ff147230 */ /* 0x000fe40000004100 */
[C---:B------:R-:W-:Y:S01]  /*7130*/  FMUL R12, R32.reuse, R16 ;  /* 0x00000010200c7220 */ /* 0x040fe20000400000 */
[C---:B------:R-:W-:Y:S01]  /*7140*/  FMUL R13, R32.reuse, R17 ;  /* 0x00000011200d7220 */ /* 0x040fe20000400000 */
[C---:B------:R-:W-:Y:S01]  /*7150*/  FFMA R10, R35.reuse, R21, R10 ;  /* 0x00000015230a7223 */ /* 0x040fe2000000000a */
[--C-:B------:R-:W-:Y:S02]  /*7160*/  HADD2.F32 R21, -RZ, R50.reuse.H0_H0 ;  /* 0x20000032ff157230 */ /* 0x100fe40000004100 */
[C---:B------:R-:W-:Y:S01]  /*7170*/  FFMA R15, R35.reuse, R20, R15 ;  /* 0x00000014230f7223 */ /* 0x040fe2000000000f */
[----:B------:R-:W-:Y:S02]  /*7180*/  HADD2.F32 R20, -RZ, R50.H1_H1 ;  /* 0x30000032ff147230 */ /* 0x000fe40000004100 */
[C---:B------:R-:W-:Y:S01]  /*7190*/  FMUL R14, R32.reuse, R18 ;  /* 0x00000012200e7220 */ /* 0x040fe20000400000 */
[--C-:B------:R-:W-:Y:S02]  /*71a0*/  HADD2.F32 R37, -RZ, R51.reuse.H0_H0 ;  /* 0x20000033ff257230 */ /* 0x100fe40000004100 */
[----:B------:R-:W-:Y:S01]  /*71b0*/  FMUL R19, R32, R19 ;  /* 0x0000001320137220 */ /* 0x000fe20000400000 */
[----:B------:R-:W-:Y:S01]  /*71c0*/  HADD2.F32 R36, -RZ, R51.H1_H1 ;  /* 0x30000033ff247230 */ /* 0x000fe20000004100 */
        /* <DEDUP_REMOVED lines=22> */
[----:B------:R-:W-:Y:S02]  /*7330*/  UIADD3 UR12, UP0, UPT, UR52, 0x680, URZ ;  /* 0x00000680340c7890 */ /* 0x000fe4000ff1e0ff */
[----:B------:R-:W-:Y:S02]  /*7340*/  UIADD3 UR9, UPT, UPT, UR41, 0x10, URZ ;  /* 0x0000001029097890 */ /* 0x000fe4000fffe0ff */
[----:B------:R-:W-:Y:S02]  /*7350*/  UIADD3 UR8, UPT, UPT, UR48, 0x1200, URZ ;  /* 0x0000120030087890 */ /* 0x000fe4000fffe0ff */
[----:B------:R-:W-:Y:S01]  /*7360*/  UIADD3.X UR13, UPT, UPT, URZ, UR53, URZ, UP0, !UPT ;  /* 0x00000035ff0d7290 */ /* 0x000fe200087fe4ff */
[----:B------:R-:W-:Y:S01]  /*7370*/  UMOV UR10, UR42 ;  /* 0x0000002a000a7c82 */ /* 0x000fe20008000000 */
[----:B------:R-:W-:Y:S01]  /*7380*/  UMOV UR11, UR36 ;  /* 0x00000024000b7c82 */ /* 0x000fe20008000000 */
[----:B------:R-:W-:Y:S02]  /*7390*/  UIADD3 UR5, UPT, UPT, UR41, 0x50, URZ ;  /* 0x0000005029057890 */ /* 0x000fe4000fffe0ff */
[----:B------:R-:W-:Y:S01]  /*73a0*/  UIADD3 UR4, UPT, UPT, UR48, 0x1a00, URZ ;  /* 0x00001a0030047890 */ /* 0x000fe2000fffe0ff */
[----:B------:R-:W-:Y:S03]  /*73b0*/  UMOV UR6, UR42 ;  /* 0x0000002a00067c82 */ /* 0x000fe60008000000 */
[----:B------:R2:W-:Y:S01]  /*73c0*/  UTMASTG.3D [UR8], [UR12] ;  /* 0x000000080c0073b5 */ /* 0x0005e20008010000 */
[----:B------:R-:W-:Y:S04]  /*73d0*/  UMOV UR7, UR36 ;  /* 0x0000002400077c82 */ /* 0x000fe80008000000 */
[----:B------:R2:W-:Y:S01]  /*73e0*/  UTMASTG.3D [UR4], [UR12] ;  /* 0x000000040c0073b5 */ /* 0x0005e20008010000 */
[----:B------:R0:W-:Y:S01]  /*73f0*/  UTMACMDFLUSH ;  /* 0x00000000000079b7 */ /* 0x0001e20000000000 */
[----:B--2---:R-:W-:Y:S04]  /*7400*/  DEPBAR.LE SB0, 0x1 ;  /* 0x000080400000791a */ /* 0x004fe80000000000 */
.L_x_124:
[----:B------:R-:W-:Y:S05]  /*7410*/  BSYNC.RECONVERGENT B0 ;  /* 0x0000000000007941 */ /* 0x000fea0003800200 */
.L_x_123:
[----:B------:R-:W-:Y:S01]  /*7420*/  BAR.SYNC.DEFER_BLOCKING 0x1, 0x80 ;  /* 0x0042000000007b1d */ /* 0x000fe20000010000 */
[----:B------:R-:W-:Y:S04]  /*7430*/  UIADD3 UR40, UPT, UPT, UR51, 0x1, URZ ;  /* 0x0000000133287890 */ /* 0x000fe8000fffe0ff */
[----:B------:R-:W-:Y:S04]  /*7440*/  UISETP.NE.AND UP0, UPT, UR40, 0x4, UPT ;  /* 0x000000042800788c */ /* 0x000fe8000bf05270 */
[----:B------:R-:W-:Y:S01]  /*7450*/  USEL UR40, UR40, URZ, UP0 ;  /* 0x000000ff28287287 */ /* 0x000fe20008000000 */
[----:B------:R2:W-:Y:S01]  /*7460*/  @P6 SYNCS.ARRIVE.TRANS64.RED.A1T0 RZ, [R82+URZ], RZ ;  /* 0x000000ff52ff69a7 */ /* 0x0005e200081004ff */
[----:B------:R-:W-:Y:S01]  /*7470*/  BSSY B1, `(.L_x_125) ;  /* 0x0000013000017945 */ /* 0x000fe20003800000 */
[----:B------:R-:W3:Y:S02]  /*7480*/  @P6 SYNCS.PHASECHK.TRANS64.TRYWAIT P0, [R83+URZ+0x20], R88 ;  /* 0x00002058530065a7 */ /* 0x000ee400080011ff */
[----:B---3--:R-:W-:Y:S01]  /*7490*/  @P6 SEL R39, RZ, 0x1, !P0 ;  /* 0x00000001ff276807 */ /* 0x008fe20004000000 */
[----:B--2---:R-:W-:Y:S06]  /*74a0*/  @!P6 BRA `(.L_x_126) ;  /* 0x00000000003ce947 */ /* 0x004fec0003800000 */
[----:B------:R-:W-:Y:S01]  /*74b0*/  ISETP.NE.AND P1, PT, R80, RZ, PT ;  /* 0x000000ff5000720c */ /* 0x000fe20003f25270 */
[----:B------:R-:W-:Y:S01]  /*74c0*/  BSSY B0, `(.L_x_127) ;  /* 0x0000009000007945 */ /* 0x000fe20003800000 */
[----:B------:R-:W-:Y:S11]  /*74d0*/  ISETP.NE.AND P0, PT, R39, RZ, PT ;  /* 0x000000ff2700720c */ /* 0x000ff60003f05270 */
[----:B------:R-:W-:Y:S05]  /*74e0*/  @P1 IMAD R2, R38, 0x1000, R77 ;  /* 0x0000100026021824 */ /* 0x000fea00078e024d */
[----:B------:R-:W-:Y:S05]  /*74f0*/  @P1 IADD3 R0, PT, PT, R2, UR48, RZ ;  /* 0x0000003002001c10 */ /* 0x000fea000fffe0ff */
[----:B------:R-:W-:Y:S01]  /*7500*/  @P1 IMAD.IADD R0, R81, 0x1, R0 ;  /* 0x0000000151001824 */ /* 0x000fe200078e0200 */
[----:B------:R-:W-:Y:S06]  /*7510*/  @P0 BRA `(.L_x_128) ;  /* 0x00000000000c0947 */ /* 0x000fec0003800000 */
[----:B------:R-:W-:Y:S04]  /*7520*/  SHF.L.U32 R4, R71, 0x1f, RZ ;  /* 0x0000001f47047819 */ /* 0x000fe800000006ff */
[----:B------:R-:W2:Y:S02]  /*7530*/  SYNCS.PHASECHK.TRANS64.TRYWAIT P0, [R83+URZ+0x20], R4 ;  /* 0x00002004530075a7 */ /* 0x000ea400080011ff */
[----:B--2---:R-:W-:Y:S05]  /*7540*/  @!P0 BRA `(.L_x_129) ;  /* 0x0000001c00c08947 */ /* 0x004fea0003800000 */
.L_x_128:
[----:B------:R-:W-:Y:S05]  /*7550*/  BSYNC B0 ;  /* 0x0000000000007941 */ /* 0x000fea0003800000 */
.L_x_127:
[----:B------:R-:W-:Y:S02]  /*7560*/  ISETP.NE.AND P0, PT, R80, RZ, PT ;  /* 0x000000ff5000720c */ /* 0x000fe40003f05270 */
[----:B------:R-:W-:Y:S11]  /*7570*/  IADD3 R38, PT, PT, R38, 0x1, RZ ;  /* 0x0000000126267810 */ /* 0x000ff60007ffe0ff */
[----:B------:R3:W4:Y:S04]  /*7580*/  @P0 LDS.128 R40, [R2+UR48+0x200] ;  /* 0x0002003002280984 */ /* 0x0007280008000c00 */
[----:B------:R3:W1:Y:S02]  /*7590*/  @P0 LDS.128 R48, [R0+0x200] ;  /* 0x0002000000300984 */ /* 0x0006640000000c00 */
.L_x_126:
[----:B------:R-:W-:Y:S05]  /*75a0*/  BSYNC B1 ;  /* 0x0000000000017941 */ /* 0x000fea0003800000 */
.L_x_125:
[----:B------:R-:W-:Y:S05]  /*75b0*/  VIADD R3, R34, 0x20 ;  /* 0x0000002022037836 */ /* 0x000fea0000000000 */
[----:B------:R-:W-:Y:S04]  /*75c0*/  SHF.R.U32.HI R3, RZ, 0x15, R3 ;  /* 0x00000015ff037819 */ /* 0x000fe80000011603 */
[----:B------:R-:W-:Y:S11]  /*75d0*/  LOP3.LUT P0, RZ, R3, 0x3, R66, 0x48, !PT ;  /* 0x0000000303ff7812 */ /* 0x000ff60007804842 */
[----:B------:R-:W-:Y:S02]  /*75e0*/  @!UPT UIADD3 URZ, UPT, UPT, URZ, URZ, URZ ;  /* 0x000000fffffff290 */ /* 0x000fe4000fffe0ff */
[----:B------:R-:W-:Y:S05]  /*75f0*/  @!P0 BRA `(.L_x_130) ;  /* 0x0000000000408947 */ /* 0x000fea0003800000 */
[----:B------:R-:W5:Y:S01]  /*7600*/  LDCU.64 UR8, c[0x4][0x70] ;  /* 0x01000e00ff0877ac */ /* 0x000f620008000a00 */
[----:B------:R-:W-:Y:S01]  /*7610*/  MOV R3, 0x0 ;  /* 0x0000000000037802 */ /* 0x000fe20000000f00 */
[----:B------:R-:W-:Y:S02]  /*7620*/  HFMA2 R12, -RZ, RZ, 0, 5.9604644775390625e-08 ;  /* 0x00000001ff0c7431 */ /* 0x000fe400000001ff */
[----:B------:R-:W-:Y:S02]  /*7630*/  IMAD.MOV.U32 R8, RZ, RZ, 0x192 ;  /* 0x00000192ff087424 */ /* 0x000fe400078e00ff */
[----:B------:R-:W-:Y:S01]  /*7640*/  IMAD.MOV.U32 R13, RZ, RZ, RZ ;  /* 0x000000ffff0d7224 */ /* 0x000fe200078e00ff */
[----:B------:R-:W4:Y:S01]  /*7650*/  LDCU.64 UR6, c[0x4][0x78] ;  /* 0x01000f00ff0677ac */ /* 0x000f220008000a00 */
[----:B---3--:R-:W3:Y:S01]  /*7660*/  LDC.64 R2, c[0x4][R3] ;  /* 0x0100000003027b82 */ /* 0x008ee20000000a00 */
[----:B------:R-:W1:Y:S01]  /*7670*/  LDCU.64 UR4, c[0x4][0x10] ;  /* 0x01000200ff0477ac */ /* 0x000e620008000a00 */
[----:B-----5:R-:W-:Y:S01]  /*7680*/  MOV R5, UR9 ;  /* 0x0000000900057c02 */ /* 0x020fe20008000f00 */
[----:B--2---:R-:W-:Y:S01]  /*7690*/  IMAD.U32 R4, RZ, RZ, UR8 ;  /* 0x00000008ff047e24 */ /* 0x004fe2000f8e00ff */
[----:B----4-:R-:W-:Y:S01]  /*76a0*/  MOV R7, UR7 ;  /* 0x0000000700077c02 */ /* 0x010fe20008000f00 */
[----:B------:R-:W-:Y:S01]  /*76b0*/  IMAD.U32 R6, RZ, RZ, UR6 ;  /* 0x00000006ff067e24 */ /* 0x000fe2000f8e00ff */
[----:B-1----:R-:W-:Y:S01]  /*76c0*/  MOV R11, UR5 ;  /* 0x00000005000b7c02 */ /* 0x002fe20008000f00 */
[----:B------:R-:W-:Y:S02]  /*76d0*/  IMAD.U32 R10, RZ, RZ, UR4 ;  /* 0x00000004ff0a7e24 */ /* 0x000fe4000f8e00ff */
[----:B------:R-:W-:Y:S07]  /*76e0*/  LEPC R20, `(.L_x_130) ;  /* 0x000000001014794e */ /* 0x000fee0000000000 */
[----:B---3--:R-:W-:Y:S05]  /*76f0*/  CALL.ABS.NOINC R2 ;  /* 0x0000000002007343 */ /* 0x008fea0003c00000 */
.L_x_130:
        /* <DEDUP_REMOVED lines=8> */
[----:B--2---:R-:W-:Y:S01]  /*7780*/  MOV R83, UR37 ;  /* 0x0000002500537c02 */ /* 0x004fe20008000f00 */
[----:B-1----:R-:W-:Y:S01]  /*7790*/  HADD2.F32 R37, -RZ, R48.H0_H0 ;  /* 0x20000030ff257230 */ /* 0x002fe20000004100 */
[----:B------:R-:W-:Y:S01]  /*77a0*/  @P6 LEA R82, R82, UR48, 0x3 ;  /* 0x0000003052526c11 */ /* 0x000fe2000f8e18ff */
[----:B------:R-:W-:Y:S01]  /*77b0*/  BSSY.RECONVERGENT B0, `(.L_x_131) ;  /* 0x0000052000007945 */ /* 0x000fe20003800200 */
[----:B------:R-:W-:Y:S02]  /*77c0*/  LEA R88, R38, UR48, 0x3 ;  /* 0x0000003026587c11 */ /* 0x000fe4000f8e18ff */
[----:B------:R-:W-:Y:S01]  /*77d0*/  @P6 IADD3 R82, PT, PT, R82, 0x40, RZ ;  /* 0x0000004052526810 */ /* 0x000fe20007ffe0ff */
[----:B------:R-:W3:Y:S03]  /*77e0*/  LDTM.x16 R4, tmem[UR4+0x20] ;  /* 0x00002004000479ee */ /* 0x000ee60008240000 */
[----:B------:R-:W-:Y:S02]  /*77f0*/  @P6 PRMT R82, R83, 0x654, R82 ;  /* 0x0000065453526816 */ /* 0x000fe40000000052 */
[----:B------:R-:W-:Y:S01]  /*7800*/  @P6 SHF.L.U32 R83, R71, 0x1f, RZ ;  /* 0x0000001f47536819 */ /* 0x000fe200000006ff */
[C---:B---3--:R-:W-:Y:S01]  /*7810*/  FMUL R0, R32.reuse, R4 ;  /* 0x0000000420007220 */ /* 0x048fe20000400000 */
        /* <DEDUP_REMOVED lines=75> */
.L_x_132:
[----:B------:R-:W-:Y:S05]  /*7cd0*/  BSYNC.RECONVERGENT B0 ;  /* 0x0000000000007941 */ /* 0x000fea0003800200 */
.L_x_131:
        /* <DEDUP_REMOVED lines=19> */
.L_x_136:
[----:B------:R-:W-:Y:S05]  /*7e10*/  BSYNC B0 ;  /* 0x0000000000007941 */ /* 0x000fea0003800000 */
.L_x_135:
[----:B------:R-:W-:Y:S11]  /*7e20*/  ISETP.NE.AND P0, PT, R80, RZ, PT ;  /* 0x000000ff5000720c */ /* 0x000ff60003f05270 */
[----:B------:R-:W-:Y:S02]  /*7e30*/  @!UPT UIADD3 URZ, UPT, UPT, URZ, URZ, URZ ;  /* 0x000000fffffff290 */ /* 0x000fe4000fffe0ff */
[----:B------:R3:W4:Y:S04]  /*7e40*/  @P0 LDS.128 R40, [R38+UR48+0x200] ;  /* 0x0002003026280984 */ /* 0x0007280008000c00 */
[----:B------:R3:W1:Y:S02]  /*7e50*/  @P0 LDS.128 R48, [R81+0x200] ;  /* 0x0002000051300984 */ /* 0x0006640000000c00 */
.L_x_134:
[----:B------:R-:W-:Y:S05]  /*7e60*/  BSYNC B1 ;  /* 0x0000000000017941 */ /* 0x000fea0003800000 */
.L_x_133:
        /* <DEDUP_REMOVED lines=11> */
[----:B------:R-:W1:Y:S01]  /*7f20*/  LDC.64 R2, c[0x4][R3] ;  /* 0x0100000003027b82 */ /* 0x000e620000000a00 */
[----:B------:R-:W3:Y:S01]  /*7f30*/  LDCU.64 UR4, c[0x4][0x10] ;  /* 0x01000200ff0477ac */ /* 0x000ee20008000a00 */
[----:B--2---:R-:W-:Y:S01]  /*7f40*/  MOV R5, UR9 ;  /* 0x0000000900057c02 */ /* 0x004fe20008000f00 */
[----:B------:R-:W-:Y:S01]  /*7f50*/  IMAD.U32 R4, RZ, RZ, UR8 ;  /* 0x00000008ff047e24 */ /* 0x000fe2000f8e00ff */
[----:B-----5:R-:W-:Y:S01]  /*7f60*/  MOV R7, UR7 ;  /* 0x0000000700077c02 */ /* 0x020fe20008000f00 */
[----:B------:R-:W-:Y:S01]  /*7f70*/  IMAD.U32 R6, RZ, RZ, UR6 ;  /* 0x00000006ff067e24 */ /* 0x000fe2000f8e00ff */
[----:B---3--:R-:W-:Y:S01]  /*7f80*/  MOV R11, UR5 ;  /* 0x00000005000b7c02 */ /* 0x008fe20008000f00 */
[----:B------:R-:W-:Y:S02]  /*7f90*/  IMAD.U32 R10, RZ, RZ, UR4 ;  /* 0x00000004ff0a7e24 */ /* 0x000fe4000f8e00ff */
[----:B------:R-:W-:Y:S07]  /*7fa0*/  LEPC R20, `(.L_x_138) ;  /* 0x000000001014794e */ /* 0x000fee0000000000 */
[----:B-1--4-:R-:W-:Y:S05]  /*7fb0*/  CALL.ABS.NOINC R2 ;  /* 0x0000000002007343 */ /* 0x012fea0003c00000 */
.L_x_138:
[----:B------:R-:W-:Y:S01]  /*7fc0*/  ISETP.NE.AND P0, PT, R72, RZ, PT ;  /* 0x000000ff4800720c */ /* 0x000fe20003f05270 */
[----:B------:R-:W-:Y:S05]  /*7fd0*/  WARPSYNC.ALL ;  /* 0x0000000000007948 */ /* 0x000fea0003800000 */
[----:B------:R-:W-:Y:S01]  /*7fe0*/  R2UR UR4, R34 ;  /* 0x00000000220472ca */ /* 0x000fe200000e0000 */
[--C-:B----4-:R-:W-:Y:S01]  /*7ff0*/  HADD2.F32 R20, -RZ, R40.reuse.H0_H0 ;  /* 0x20000028ff147230 */ /* 0x110fe20000004100 */
[----:B------:R-:W-:Y:S01]  /*8000*/  IADD3 R74, PT, PT, R74, 0xb0, RZ ;  /* 0x000000b04a4a7810 */ /* 0x000fe20007ffe0ff */
[----:B------:R-:W-:Y:S01]  /*8010*/  HADD2.F32 R36, -RZ, R40.H1_H1 ;  /* 0x30000028ff247230 */ /* 0x000fe20000004100 */
[----:B------:R-:W-:Y:S01]  /*8020*/  BSSY.RECONVERGENT B0, `(.L_x_139) ;  /* 0x0000053000007945 */ /* 0x000fe20003800200 */
[--C-:B------:R-:W-:Y:S01]  /*8030*/  HADD2.F32 R21, -RZ, R41.reuse.H0_H0 ;  /* 0x20000029ff157230 */ /* 0x100fe20000004100 */
[----:B------:R-:W-:Y:S01]  /*8040*/  LOP3.LUT R74, R74, 0xfefffff8, RZ, 0xc0, !PT ;  /* 0xfefffff84a4a7812 */ /* 0x000fe200078ec0ff */
[----:B---3--:R-:W-:Y:S02]  /*8050*/  HADD2.F32 R38, -RZ, R41.H1_H1 ;  /* 0x30000029ff267230 */ /* 0x008fe40000004100 */
[--C-:B------:R-:W-:Y:S02]  /*8060*/  HADD2.F32 R37, -RZ, R42.reuse.H0_H0 ;  /* 0x2000002aff257230 */ /* 0x100fe40000004100 */
[----:B------:R-:W-:Y:S02]  /*8070*/  HADD2.F32 R40, -RZ, R42.H1_H1 ;  /* 0x3000002aff287230 */ /* 0x000fe40000004100 */
[----:B------:R-:W2:Y:S01]  /*8080*/  LDTM.x16 R4, tmem[UR4+0x30] ;  /* 0x00003004000479ee */ /* 0x000ea20008240000 */
[----:B------:R-:W-:Y:S01]  /*8090*/  NOP ;  /* 0x0000000000007918 */ /* 0x000fe20000000000 */
[----:B--2---:R2:W-:Y:S01]  /*80a0*/  SYNCS.ARRIVE.TRANS64.RED.A1T0 RZ, [R74+URZ], RZ ;  /* 0x000000ff4aff79a7 */ /* 0x0045e200081004ff */
[--C-:B------:R-:W-:Y:S02]  /*80b0*/  HADD2.F32 R39, -RZ, R43.reuse.H0_H0 ;  /* 0x2000002bff277230 */ /* 0x100fe40000004100 */
[----:B------:R-:W-:Y:S02]  /*80c0*/  HADD2.F32 R42, -RZ, R43.H1_H1 ;  /* 0x3000002bff2a7230 */ /* 0x000fe40000004100 */
[--C-:B-1----:R-:W-:Y:S02]  /*80d0*/  HADD2.F32 R41, -RZ, R48.reuse.H0_H0 ;  /* 0x20000030ff297230 */ /* 0x102fe40000004100 */
[----:B------:R-:W-:Y:S02]  /*80e0*/  HADD2.F32 R43, -RZ, R48.H1_H1 ;  /* 0x30000030ff2b7230 */ /* 0x000fe40000004100 */
[--C-:B------:R-:W-:Y:S02]  /*80f0*/  HADD2.F32 R44, -RZ, R49.reuse.H0_H0 ;  /* 0x20000031ff2c7230 */ /* 0x100fe40000004100 */
[----:B------:R-:W-:Y:S02]  /*8100*/  HADD2.F32 R46, -RZ, R49.H1_H1 ;  /* 0x30000031ff2e7230 */ /* 0x000fe40000004100 */
[--C-:B------:R-:W-:Y:S02]  /*8110*/  HADD2.F32 R45, -RZ, R50.reuse.H0_H0 ;  /* 0x20000032ff2d7230 */ /* 0x100fe40000004100 */
[----:B------:R-:W-:Y:S02]  /*8120*/  HADD2.F32 R48, -RZ, R50.H1_H1 ;  /* 0x30000032ff307230 */ /* 0x000fe40000004100 */
[--C-:B------:R-:W-:Y:S02]  /*8130*/  HADD2.F32 R47, -RZ, R51.reuse.H0_H0 ;  /* 0x20000033ff2f7230 */ /* 0x100fe40000004100 */
[----:B------:R-:W-:Y:S02]  /*8140*/  HADD2.F32 R50, -RZ, R51.H1_H1 ;  /* 0x30000033ff327230 */ /* 0x000fe40000004100 */
[C---:B------:R-:W-:Y:S01]  /*8150*/  FMUL R4, R32.reuse, R4 ;  /* 0x0000000420047220 */ /* 0x040fe20000400000 */
[C---:B------:R-:W-:Y:S01]  /*8160*/  FMUL R5, R32.reuse, R5 ;  /* 0x0000000520057220 */ /* 0x040fe20000400000 */
[C---:B------:R-:W-:Y:S01]  /*8170*/  FMUL R6, R32.reuse, R6 ;  /* 0x0000000620067220 */ /* 0x040fe20000400000 */
[C---:B------:R-:W-:Y:S01]  /*8180*/  FMUL R7, R32.reuse, R7 ;  /* 0x0000000720077220 */ /* 0x040fe20000400000 */
[C---:B------:R-:W-:Y:S01]  /*8190*/  FFMA R4, R35.reuse, R20, R4 ;  /* 0x0000001423047223 */ /* 0x040fe20000000004 */
        /* <DEDUP_REMOVED lines=21> */
[----:B------:R-:W-:Y:S01]  /*82f0*/  FFMA R15, R35, R46, R15 ;  /* 0x0000002e230f7223 */ /* 0x000fe2000000000f */
        /* <DEDUP_REMOVED lines=20> */
[----:B-1----:R-:W1:Y:S02]  /*8440*/  FENCE.VIEW.ASYNC.S ;  /* 0x00000000000073c6 */ /* 0x002e640000000000 */
[----:B-1----:R-:W-:Y:S06]  /*8450*/  BAR.SYNC.DEFER_BLOCKING 0x1, 0x80 ;  /* 0x0042000000007b1d */ /* 0x002fec0000010000 */
        /* <DEDUP_REMOVED lines=14> */
[----:B-1----:R-:W-:Y:S04]  /*8540*/  DEPBAR.LE SB0, 0x1 ;  /* 0x000080400000791a */ /* 0x002fe80000000000 */
.L_x_140:
[----:B------:R-:W-:Y:S05]  /*8550*/  BSYNC.RECONVERGENT B0 ;  /* 0x0000000000007941 */ /* 0x000fea0003800200 */
.L_x_139:
[----:B------:R-:W-:Y:S01]  /*8560*/  BAR.SYNC.DEFER_BLOCKING 0x1, 0x80 ;  /* 0x0042000000007b1d */ /* 0x000fe20000010000 */
[----:B------:R-:W-:Y:S01]  /*8570*/  UISETP.NE.AND UP0, UPT, UR49, -0x4, UPT ;  /* 0xfffffffc3100788c */ /* 0x000fe2000bf05270 */
[----:B------:R-:W-:Y:S08]  /*8580*/  IADD3 R0, PT, PT, R30, 0x1, RZ ;  /* 0x000000011e007810 */ /* 0x000ff00007ffe0ff */
[----:B------:R-:W-:Y:S05]  /*8590*/  BRA.U !UP0, `(.L_x_141) ;  /* 0x0000000108287547 */ /* 0x000fea000b800000 */
[----:B------:R-:W-:Y:S01]  /*85a0*/  ISETP.NE.AND P0, PT, R78, RZ, PT ;  /* 0x000000ff4e00720c */ /* 0x000fe20003f05270 */
[----:B------:R-:W-:Y:S01]  /*85b0*/  IMAD.U32 R3, RZ, RZ, UR51 ;  /* 0x00000033ff037e24 */ /* 0x000fe2000f8e00ff */
[----:B------:R-:W-:Y:S01]  /*85c0*/  UIADD3 UR51, UPT, UPT, UR51, 0x1, URZ ;  /* 0x0000000133337890 */ /* 0x000fe2000fffe0ff */
[----:B------:R-:W-:Y:S03]  /*85d0*/  IMAD.U32 R2, RZ, RZ, UR37 ;  /* 0x00000025ff027e24 */ /* 0x000fe6000f8e00ff */
[----:B------:R-:W-:Y:S04]  /*85e0*/  UISETP.NE.AND UP0, UPT, UR51, 0x4, UPT ;  /* 0x000000043300788c */ /* 0x000fe8000bf05270 */
[----:B------:R-:W-:Y:S03]  /*85f0*/  USEL UR51, UR51, URZ, UP0 ;  /* 0x000000ff33337287 */ /* 0x000fe60008000000 */
[----:B------:R-:W-:Y:S05]  /*8600*/  @P0 LEA R3, R3, UR48, 0x3 ;  /* 0x0000003003030c11 */ /* 0x000fea000f8e18ff */
[----:B------:R-:W-:Y:S05]  /*8610*/  @P0 VIADD R3, R3, 0x40 ;  /* 0x0000004003030836 */ /* 0x000fea0000000000 */
[----:B------:R-:W-:Y:S04]  /*8620*/  @P0 PRMT R2, R2, 0x654, R3 ;  /* 0x0000065402020816 */ /* 0x000fe80000000003 */
[----:B------:R1:W-:Y:S03]  /*8630*/  @P0 SYNCS.ARRIVE.TRANS64.RED.A1T0 RZ, [R2+URZ], RZ ;  /* 0x000000ff02ff09a7 */ /* 0x0003e600081004ff */
.L_x_141:
[----:B------:R-:W-:Y:S01]  /*8640*/  ISETP.NE.AND P2, PT, R73, RZ, PT ;  /* 0x000000ff4900720c */ /* 0x000fe20003f45270 */
[----:B------:R-:W-:Y:S01]  /*8650*/  UIADD3 UR49, UPT, UPT, UR49, 0x4, URZ ;  /* 0x0000000431317890 */ /* 0x000fe2000fffe0ff */
[----:B------:R-:W-:Y:S01]  /*8660*/  ISETP.NE.AND P0, PT, R76, 0x2, PT ;  /* 0x000000024c00780c */ /* 0x000fe20003f05270 */
[----:B------:R-:W-:Y:S01]  /*8670*/  IMAD.IADD R20, R29, 0x1, R58 ;  /* 0x000000011d147824 */ /* 0x000fe200078e023a */
[----:B------:R-:W-:Y:S01]  /*8680*/  ISETP.NE.AND P1, PT, R0, 0x4, PT ;  /* 0x000000040000780c */ /* 0x000fe20003f25270 */
[----:B------:R-:W-:Y:S01]  /*8690*/  IMAD.IADD R21, R31, 0x1, R60 ;  /* 0x000000011f157824 */ /* 0x000fe200078e023c */
[----:B-1----:R-:W-:Y:S02]  /*86a0*/  SEL R2, RZ, 0x1, P0 ;  /* 0x00000001ff027807 */ /* 0x002fe40000000000 */
[----:B------:R-:W-:Y:S02]  /*86b0*/  SEL R3, RZ, 0x1, P1 ;  /* 0x00000001ff037807 */ /* 0x000fe40000800000 */
[----:B------:R-:W-:Y:S02]  /*86c0*/  LOP3.LUT R69, R69, R2, RZ, 0x3c, !PT ;  /* 0x0000000245457212 */ /* 0x000fe400078e3cff */
[----:B------:R-:W-:Y:S02]  /*86d0*/  LOP3.LUT R70, R70, R3, RZ, 0x3c, !PT ;  /* 0x0000000346467212 */ /* 0x000fe400078e3cff */
[----:B------:R-:W-:Y:S02]  /*86e0*/  @P2 R2UR UR36, R68 ;  /* 0x00000000442422ca */ /* 0x000fe400000e0000 */
[----:B------:R-:W-:Y:S02]  /*86f0*/  SEL R76, R76, RZ, P0 ;  /* 0x000000ff4c4c7207 */ /* 0x000fe40000000000 */
[----:B------:R-:W-:Y:S01]  /*8700*/  SEL R30, R0, RZ, P1 ;  /* 0x000000ff001e7207 */ /* 0x000fe20000800000 */
[----:B------:R-:W-:Y:S10]  /*8710*/  @P2 BRA `(.L_x_142) ;  /* 0xffffffcc00d42947 */ /* 0x000ff4000383ffff */
[----:B------:R-:W-:-:S09]  /*8720*/  UISETP.NE.AND UP0, UPT, UR50, URZ, UPT ;  /* 0x000000ff3200728c */ /* 0x000fd2000bf05270 */
[----:B------:R-:W-:Y:S05]  /*8730*/  BRA.U !UP0, `(.L_x_143) ;  /* 0x0000000108487547 */ /* 0x000fea000b800000 */
[----:B------:R-:W1:Y:S02]  /*8740*/  LDCU.64 UR4, c[0x0][0x890] ;  /* 0x00011200ff0477ac */ /* 0x000e640008000a00 */
[----:B-1----:R-:W-:-:S04]  /*8750*/  UISETP.NE.U32.AND UP0, UPT, UR4, URZ, UPT ;  /* 0x000000ff0400728c */ /* 0x002fc8000bf05070 */
[----:B------:R-:W-:-:S09]  /*8760*/  UISETP.NE.AND.EX UP0, UPT, UR5, URZ, UPT, UP0 ;  /* 0x000000ff0500728c */ /* 0x000fd2000bf05300 */
[----:B------:R-:W-:Y:S05]  /*8770*/  BRA.U UP0, `(.L_x_144) ;  /* 0x00000001000c7547 */ /* 0x000fea000b800000 */
[----:B------:R-:W-:-:S13]  /*8780*/  FSETP.NEU.AND P0, PT, R35, RZ, PT ;  /* 0x000000ff2300720b */ /* 0x000fda0003f0d000 */
[----:B------:R-:W-:Y:S05]  /*8790*/  @!P0 EXIT ;  /* 0x000000000000894d */ /* 0x000fea0003800000 */
[----:B------:R-:W-:Y:S05]  /*87a0*/  BRA `(.L_x_143) ;  /* 0x00000000002c7947 */ /* 0x000fea0003800000 */
.L_x_144:
[----:B------:R-:W-:Y:S01]  /*87b0*/  ISETP.NE.AND P0, PT, R75, RZ, PT ;  /* 0x000000ff4b00720c */ /* 0x000fe20003f05270 */
[----:B------:R-:W-:-:S12]  /*87c0*/  BSSY.RECONVERGENT B0, `(.L_x_143) ;  /* 0x0000009000007945 */ /* 0x000fd80003800200 */
[----:B------:R-:W-:Y:S05]  /*87d0*/  @P0 BRA `(.L_x_145) ;  /* 0x0000000000140947 */ /* 0x000fea0003800000 */
[----:B------:R-:W1:Y:S02]  /*87e0*/  LDCU.64 UR4, c[0x0][0x888] ;  /* 0x00011100ff0477ac */ /* 0x000e640008000a00 */
[----:B-1----:R-:W-:-:S04]  /*87f0*/  ISETP.NE.U32.AND P0, PT, RZ, UR4, PT ;  /* 0x00000004ff007c0c */ /* 0x002fc8000bf05070 */
[----:B------:R-:W-:-:S13]  /*8800*/  ISETP.NE.AND.EX P0, PT, RZ, UR5, PT, P0 ;  /* 0x00000005ff007c0c */ /* 0x000fda000bf05300 */
[----:B------:R-:W-:Y:S05]  /*8810*/  @!P0 EXIT ;  /* 0x000000000000894d */ /* 0x000fea0003800000 */
[----:B------:R-:W-:Y:S05]  /*8820*/  BRA `(.L_x_146) ;  /* 0x0000000000087947 */ /* 0x000fea0003800000 */
.L_x_145:
[----:B------:R-:W-:-:S13]  /*8830*/  FSETP.NEU.AND P0, PT, R35, RZ, PT ;  /* 0x000000ff2300720b */ /* 0x000fda0003f0d000 */
[----:B------:R-:W-:Y:S05]  /*8840*/  @!P0 EXIT ;  /* 0x000000000000894d */ /* 0x000fea0003800000 */
.L_x_146:
[----:B------:R-:W-:Y:S05]  /*8850*/  BSYNC.RECONVERGENT B0 ;  /* 0x0000000000007941 */ /* 0x000fea0003800200 */
.L_x_143:
[----:B------:R-:W-:Y:S01]  /*8860*/  ULEA UR4, UR51, UR48, 0x3 ;  /* 0x0000003033047291 */ /* 0x000fe2000f8e18ff */
[----:B------:R-:W-:-:S04]  /*8870*/  DEPBAR.LE SB0, 0x0 ;  /* 0x000080000000791a */ /* 0x000fc80000000000 */
[----:B------:R-:W-:-:S04]  /*8880*/  UIADD3 UR4, UPT, UPT, UR4, 0x40, URZ ;  /* 0x0000004004047890 */ /* 0x000fc8000fffe0ff */
[----:B------:R-:W-:-:S09]  /*8890*/  UPRMT UR4, UR37, 0x654, UR4 ;  /* 0x0000065425047896 */ /* 0x000fd20008000004 */
[----:B------:R-:W-:Y:S01]  /*88a0*/  SYNCS.ARRIVE.TRANS64.RED.A1T0 RZ, [UR4], RZ ;  /* 0x000000ffffff79a7 */ /* 0x000fe20008100404 */
[----:B------:R-:W-:Y:S05]  /*88b0*/  EXIT ;  /* 0x000000000000794d */ /* 0x000fea0003800000 */
.L_x_24:
[----:B--2---:R2:W4:Y:S02]  /*88c0*/  SYNCS.PHASECHK.TRANS64.TRYWAIT P0, [R3+URZ+0xe0], R2 ;  /* 0x0000e002030075a7 */ /* 0x00452400080011ff */
[----:B----4-:R-:W-:Y:S05]  /*88d0*/  @!P0 NANOSLEEP.SYNCS 0x989680 ;  /* 0x009896800000895d */ /* 0x010fea0003900000 */
[----:B------:R-:W4:Y:S02]  /*88e0*/  @!P0 SYNCS.PHASECHK.TRANS64 P0, [R3+URZ+0xe0], R2 ;  /* 0x0000e002030085a7 */ /* 0x000f2400080010ff */
[----:B----4-:R-:W-:Y:S05]  /*88f0*/  @!P0 BRA `(.L_x_24) ;  /* 0xfffffffc00f08947 */ /* 0x010fea000383ffff */
[----:B------:R-:W-:Y:S05]  /*8900*/  BRA `(.L_x_147) ;  /* 0xffffff90001c7947 */ /* 0x000fea000383ffff */
.L_x_27:
[----:B-1----:R-:W-:-:S07]  /*8910*/  MOV R2, UR33 ;  /* 0x0000002100027c02 */ /* 0x002fce0008000f00 */
.L_x_148:
[----:B-1----:R1:W2:Y:S02]  /*8920*/  SYNCS.PHASECHK.TRANS64.TRYWAIT P0, [R2+URZ+0x10], R5 ;  /* 0x00001005020075a7 */ /* 0x0022a400080011ff */
[----:B--2---:R-:W-:Y:S05]  /*8930*/  @!P0 NANOSLEEP.SYNCS 0x989680 ;  /* 0x009896800000895d */ /* 0x004fea0003900000 */
[----:B------:R-:W2:Y:S02]  /*8940*/  @!P0 SYNCS.PHASECHK.TRANS64 P0, [R2+URZ+0x10], R5 ;  /* 0x00001005020085a7 */ /* 0x000ea400080010ff */
[----:B--2---:R-:W-:Y:S05]  /*8950*/  @!P0 BRA `(.L_x_148) ;  /* 0xfffffffc00f08947 */ /* 0x004fea000383ffff */
[----:B------:R-:W-:Y:S05]  /*8960*/  BRA `(.L_x_26) ;  /* 0xffffff9000847947 */ /* 0x000fea000383ffff */
.L_x_34:
[----:B-1----:R-:W-:-:S07]  /*8970*/  MOV R2, UR17 ;  /* 0x0000001100027c02 */ /* 0x002fce0008000f00 */
.L_x_149:
[----:B-1----:R1:W2:Y:S02]  /*8980*/  SYNCS.PHASECHK.TRANS64.TRYWAIT P0, [R2+URZ+0x10], R5 ;  /* 0x00001005020075a7 */ /* 0x0022a400080011ff */
[----:B--2---:R-:W-:Y:S05]  /*8990*/  @!P0 NANOSLEEP.SYNCS 0x989680 ;  /* 0x009896800000895d */ /* 0x004fea0003900000 */
[----:B------:R-:W2:Y:S02]  /*89a0*/  @!P0 SYNCS.PHASECHK.TRANS64 P0, [R2+URZ+0x10], R5 ;  /* 0x00001005020085a7 */ /* 0x000ea400080010ff */
[----:B--2---:R-:W-:Y:S05]  /*89b0*/  @!P0 BRA `(.L_x_149) ;  /* 0xfffffffc00f08947 */ /* 0x004fea000383ffff */
[----:B------:R-:W-:Y:S05]  /*89c0*/  BRA `(.L_x_33) ;  /* 0xffffff9400487947 */ /* 0x000fea000383ffff */
.L_x_39:
[----:B-1----:R1:W2:Y:S02]  /*89d0*/  SYNCS.PHASECHK.TRANS64.TRYWAIT P0, [R2+URZ+0x70], R3 ;  /* 0x00007003020075a7 */ /* 0x0022a400080011ff */
[----:B--2---:R-:W-:Y:S05]  /*89e0*/  @!P0 NANOSLEEP.SYNCS 0x989680 ;  /* 0x009896800000895d */ /* 0x004fea0003900000 */
[----:B------:R-:W2:Y:S02]  /*89f0*/  @!P0 SYNCS.PHASECHK.TRANS64 P0, [R2+URZ+0x70], R3 ;  /* 0x00007003020085a7 */ /* 0x000ea400080010ff */
[----:B--2---:R-:W-:Y:S05]  /*8a00*/  @!P0 BRA `(.L_x_39) ;  /* 0xfffffffc00f08947 */ /* 0x004fea000383ffff */
[----:B------:R-:W-:Y:S05]  /*8a10*/  BRA `(.L_x_150) ;  /* 0xffffff9400f47947 */ /* 0x000fea000383ffff */
.L_x_43:
[----:B---3--:R-:W-:-:S07]  /*8a20*/  MOV R0, UR4 ;  /* 0x0000000400007c02 */ /* 0x008fce0008000f00 */
.L_x_151:
[----:B-1----:R1:W2:Y:S02]  /*8a30*/  SYNCS.PHASECHK.TRANS64.TRYWAIT P0, [R0+URZ], R3 ;  /* 0x00000003000075a7 */ /* 0x0022a400080011ff */
[----:B--2---:R-:W-:Y:S05]  /*8a40*/  @!P0 NANOSLEEP.SYNCS 0x989680 ;  /* 0x009896800000895d */ /* 0x004fea0003900000 */
[----:B------:R-:W2:Y:S02]  /*8a50*/  @!P0 SYNCS.PHASECHK.TRANS64 P0, [R0+URZ], R3 ;  /* 0x00000003000085a7 */ /* 0x000ea400080010ff */
[----:B--2---:R-:W-:Y:S05]  /*8a60*/  @!P0 BRA `(.L_x_151) ;  /* 0xfffffffc00f08947 */ /* 0x004fea000383ffff */
[----:B------:R-:W-:Y:S05]  /*8a70*/  BRA `(.L_x_152) ;  /* 0xffffff9c00647947 */ /* 0x000fea000383ffff */
.L_x_46:
[----:B-1----:R1:W2:Y:S02]  /*8a80*/  SYNCS.PHASECHK.TRANS64.TRYWAIT P0, [R0+URZ+0xd0], R5 ;  /* 0x0000d005000075a7 */ /* 0x0022a400080011ff */
[----:B--2---:R-:W-:Y:S05]  /*8a90*/  @!P0 NANOSLEEP.SYNCS 0x989680 ;  /* 0x009896800000895d */ /* 0x004fea0003900000 */
[----:B------:R-:W2:Y:S02]  /*8aa0*/  @!P0 SYNCS.PHASECHK.TRANS64 P0, [R0+URZ+0xd0], R5 ;  /* 0x0000d005000085a7 */ /* 0x000ea400080010ff */
[----:B--2---:R-:W-:Y:S05]  /*8ab0*/  @!P0 BRA `(.L_x_46) ;  /* 0xfffffffc00f08947 */ /* 0x004fea000383ffff */
[----:B------:R-:W-:Y:S05]  /*8ac0*/  BRA `(.L_x_153) ;  /* 0xffffff9c00c47947 */ /* 0x000fea000383ffff */
.L_x_47:
[----:B------:R-:W-:-:S07]  /*8ad0*/  MOV R0, UR5 ;  /* 0x0000000500007c02 */ /* 0x000fce0008000f00 */
.L_x_154:
[----:B-1----:R1:W2:Y:S02]  /*8ae0*/  SYNCS.PHASECHK.TRANS64.TRYWAIT P0, [R0+URZ+0x80], R7 ;  /* 0x00008007000075a7 */ /* 0x0022a400080011ff */
[----:B--2---:R-:W-:Y:S05]  /*8af0*/  @!P0 NANOSLEEP.SYNCS 0x989680 ;  /* 0x009896800000895d */ /* 0x004fea0003900000 */
[----:B------:R-:W2:Y:S02]  /*8b00*/  @!P0 SYNCS.PHASECHK.TRANS64 P0, [R0+URZ+0x80], R7 ;  /* 0x00008007000085a7 */ /* 0x000ea400080010ff */
[----:B--2---:R-:W-:Y:S05]  /*8b10*/  @!P0 BRA `(.L_x_154) ;  /* 0xfffffffc00f08947 */ /* 0x004fea000383ffff */
[----:B------:R-:W-:Y:S05]  /*8b20*/  BRA `(.L_x_155) ;  /* 0xffffff9c00d47947 */ /* 0x000fea000383ffff */
.L_x_48:
[----:B-1----:R1:W2:Y:S02]  /*8b30*/  SYNCS.PHASECHK.TRANS64.TRYWAIT P1, [R0+URZ+0x70], R5 ;  /* 0x00007005000075a7 */ /* 0x0022a400080211ff */
[----:B--2---:R-:W-:Y:S05]  /*8b40*/  @!P1 NANOSLEEP.SYNCS 0x989680 ;  /* 0x009896800000995d */ /* 0x004fea0003900000 */
[----:B------:R-:W2:Y:S02]  /*8b50*/  @!P1 SYNCS.PHASECHK.TRANS64 P1, [R0+URZ+0x70], R5 ;  /* 0x00007005000095a7 */ /* 0x000ea400080210ff */
[----:B--2---:R-:W-:Y:S05]  /*8b60*/  @!P1 BRA `(.L_x_48) ;  /* 0xfffffffc00f09947 */ /* 0x004fea000383ffff */
[----:B------:R-:W-:Y:S05]  /*8b70*/  BRA `(.L_x_156) ;  /* 0xffffffa000047947 */ /* 0x000fea000383ffff */
.L_x_51:
[----:B------:R-:W-:-:S07]  /*8b80*/  MOV R0, UR5 ;  /* 0x0000000500007c02 */ /* 0x000fce0008000f00 */
.L_x_157:
[----:B-1----:R1:W2:Y:S02]  /*8b90*/  SYNCS.PHASECHK.TRANS64.TRYWAIT P0, [R0+URZ+0x80], R3 ;  /* 0x00008003000075a7 */ /* 0x0022a400080011ff */
[----:B--2---:R-:W-:Y:S05]  /*8ba0*/  @!P0 NANOSLEEP.SYNCS 0x989680 ;  /* 0x009896800000895d */ /* 0x004fea0003900000 */
[----:B------:R-:W2:Y:S02]  /*8bb0*/  @!P0 SYNCS.PHASECHK.TRANS64 P0, [R0+URZ+0x80], R3 ;  /* 0x00008003000085a7 */ /* 0x000ea400080010ff */
[----:B--2---:R-:W-:Y:S05]  /*8bc0*/  @!P0 BRA `(.L_x_157) ;  /* 0xfffffffc00f08947 */ /* 0x004fea000383ffff */
[----:B------:R-:W-:Y:S05]  /*8bd0*/  BRA `(.L_x_50) ;  /* 0xffffffa000587947 */ /* 0x000fea000383ffff */
.L_x_60:
[----:B-1----:R-:W-:-:S04]  /*8be0*/  MOV R4, UR4 ;  /* 0x0000000400047c02 */ /* 0x002fc80008000f00 */
[----:B------:R1:W2:Y:S03]  /*8bf0*/  SYNCS.PHASECHK.TRANS64.TRYWAIT P0, [R4+URZ+0x8], R5 ;  /* 0x00000805040075a7 */ /* 0x0002a600080011ff */
[----:B--2---:R-:W-:Y:S05]  /*8c00*/  @!P0 NANOSLEEP.SYNCS 0x989680 ;  /* 0x009896800000895d */ /* 0x004fea0003900000 */
[----:B------:R-:W2:Y:S02]  /*8c10*/  @!P0 SYNCS.PHASECHK.TRANS64 P0, [R4+URZ+0x8], R5 ;  /* 0x00000805040085a7 */ /* 0x000ea400080010ff */
[----:B--2---:R-:W-:Y:S05]  /*8c20*/  @!P0 BRA `(.L_x_60) ;  /* 0xfffffffc00ec8947 */ /* 0x004fea000383ffff */
[----:B------:R-:W-:Y:S05]  /*8c30*/  BRA `(.L_x_59) ;  /* 0xffffffa4000c7947 */ /* 0x000fea000383ffff */
.L_x_62:
[----:B------:R-:W-:Y:S01]  /*8c40*/  BSSY B0, `(.L_x_158) ;  /* 0x0000006000007945 */ /* 0x000fe20003800000 */
[----:B------:R-:W-:-:S07]  /*8c50*/  MOV R15, 0xffffffff ;  /* 0xffffffff000f7802 */ /* 0x000fce0000000f00 */
[----:B-1---5:R-:W-:Y:S05]  /*8c60*/  WARPSYNC.COLLECTIVE R15, `(.L_x_159) ;  /* 0x000000000f0c7348 */ /* 0x022fea0003c00000 */
[----:B------:R-:W-:Y:S02]  /*8c70*/  ELECT P6, UR79, PT ;  /* 0x00000000004f782f */ /* 0x000fe400038c0000 */
[----:B------:R-:W-:Y:S01]  /*8c80*/  MOV R14, UR79 ;  /* 0x0000004f000e7c02 */ /* 0x000fe20008000f00 */
[----:B-1---5:R-:W-:Y:S10]  /*8c90*/  ENDCOLLECTIVE ;  /* 0x000000000000791b */ /* 0x022ff40003800000 */
.L_x_159:
[----:B------:R-:W-:Y:S05]  /*8ca0*/  BSYNC B0 ;  /* 0x0000000000007941 */ /* 0x000fea0003800000 */
.L_x_158:
[----:B------:R-:W-:Y:S05]  /*8cb0*/  BRA `(.L_x_160) ;  /* 0xffffffa4003c7947 */ /* 0x000fea000383ffff */
.L_x_64:
[----:B-1----:R-:W-:-:S04]  /*8cc0*/  MOV R2, UR4 ;  /* 0x0000000400027c02 */ /* 0x002fc80008000f00 */
[----:B------:R1:W2:Y:S03]  /*8cd0*/  SYNCS.PHASECHK.TRANS64.TRYWAIT P0, [R2+URZ+0x8], R3 ;  /* 0x00000803020075a7 */ /* 0x0002a600080011ff */
[----:B--2---:R-:W-:Y:S05]  /*8ce0*/  @!P0 NANOSLEEP.SYNCS 0x989680 ;  /* 0x009896800000895d */ /* 0x004fea0003900000 */
[----:B------:R-:W2:Y:S02]  /*8cf0*/  @!P0 SYNCS.PHASECHK.TRANS64 P0, [R2+URZ+0x8], R3 ;  /* 0x00000803020085a7 */ /* 0x000ea400080010ff */
[----:B--2---:R-:W-:Y:S05]  /*8d00*/  @!P0 BRA `(.L_x_64) ;  /* 0xfffffffc00ec8947 */ /* 0x004fea000383ffff */
[----:B------:R-:W-:Y:S05]  /*8d10*/  BRA `(.L_x_63) ;  /* 0xffffffa400407947 */ /* 0x000fea000383ffff */
.L_x_65:
[----:B-1----:R1:W2:Y:S02]  /*8d20*/  SYNCS.PHASECHK.TRANS64.TRYWAIT P0, [R0+URZ+0x70], R5 ;  /* 0x00007005000075a7 */ /* 0x0022a400080011ff */
[----:B--2---:R-:W-:Y:S05]  /*8d30*/  @!P0 NANOSLEEP.SYNCS 0x989680 ;  /* 0x009896800000895d */ /* 0x004fea0003900000 */
[----:B------:R-:W2:Y:S02]  /*8d40*/  @!P0 SYNCS.PHASECHK.TRANS64 P0, [R0+URZ+0x70], R5 ;  /* 0x00007005000085a7 */ /* 0x000ea400080010ff */
[----:B--2---:R-:W-:Y:S05]  /*8d50*/  @!P0 BRA `(.L_x_65) ;  /* 0xfffffffc00f08947 */ /* 0x004fea000383ffff */
[----:B------:R-:W-:Y:S05]  /*8d60*/  BRA `(.L_x_161) ;  /* 0xffffffa800287947 */ /* 0x000fea000383ffff */
.L_x_67:
[----:B------:R-:W-:-:S07]  /*8d70*/  MOV R0, UR7 ;  /* 0x0000000700007c02 */ /* 0x000fce0008000f00 */
.L_x_162:
[----:B-1----:R1:W2:Y:S02]  /*8d80*/  SYNCS.PHASECHK.TRANS64.TRYWAIT P0, [R0+URZ+0xb0], R5 ;  /* 0x0000b005000075a7 */ /* 0x0022a400080011ff */
[----:B--2---:R-:W-:Y:S05]  /*8d90*/  @!P0 NANOSLEEP.SYNCS 0x989680 ;  /* 0x009896800000895d */ /* 0x004fea0003900000 */
[----:B------:R-:W2:Y:S02]  /*8da0*/  @!P0 SYNCS.PHASECHK.TRANS64 P0, [R0+URZ+0xb0], R5 ;  /* 0x0000b005000085a7 */ /* 0x000ea400080010ff */
[----:B--2---:R-:W-:Y:S05]  /*8db0*/  @!P0 BRA `(.L_x_162) ;  /* 0xfffffffc00f08947 */ /* 0x004fea000383ffff */
[----:B------:R-:W-:Y:S05]  /*8dc0*/  BRA `(.L_x_163) ;  /* 0xffffffa800747947 */ /* 0x000fea000383ffff */
.L_x_70:
[----:B------:R-:W-:Y:S07]  /*8dd0*/  MOV R0, UR6 ;  /* 0x0000000600007c02 */ /* 0x000fee0008000f00 */
.L_x_164:
[----:B-1----:R1:W2:Y:S02]  /*8de0*/  SYNCS.PHASECHK.TRANS64.TRYWAIT P0, [R0+URZ], R5 ;  /* 0x00000005000075a7 */ /* 0x0022a400080011ff */
[----:B--2---:R-:W-:Y:S05]  /*8df0*/  @!P0 NANOSLEEP.SYNCS 0x989680 ;  /* 0x009896800000895d */ /* 0x004fea0003900000 */
[----:B------:R-:W2:Y:S02]  /*8e00*/  @!P0 SYNCS.PHASECHK.TRANS64 P0, [R0+URZ], R5 ;  /* 0x00000005000085a7 */ /* 0x000ea400080010ff */
[----:B--2---:R-:W-:Y:S05]  /*8e10*/  @!P0 BRA `(.L_x_164) ;  /* 0xfffffffc00f08947 */ /* 0x004fea000383ffff */
[----:B------:R-:W-:Y:S05]  /*8e20*/  BRA `(.L_x_69) ;  /* 0xffffffa800887947 */ /* 0x000fea000383ffff */
.L_x_74:
[----:B-1----:R-:W-:-:S07]  /*8e30*/  MOV R0, UR7 ;  /* 0x0000000700007c02 */ /* 0x002fce0008000f00 */
.L_x_165:
[----:B-1----:R1:W2:Y:S02]  /*8e40*/  SYNCS.PHASECHK.TRANS64.TRYWAIT P0, [R0+URZ], R3 ;  /* 0x00000003000075a7 */ /* 0x0022a400080011ff */
[----:B--2---:R-:W-:Y:S05]  /*8e50*/  @!P0 NANOSLEEP.SYNCS 0x989680 ;  /* 0x009896800000895d */ /* 0x004fea0003900000 */
[----:B------:R-:W2:Y:S02]  /*8e60*/  @!P0 SYNCS.PHASECHK.TRANS64 P0, [R0+URZ], R3 ;  /* 0x00000003000085a7 */ /* 0x000ea400080010ff */
[----:B--2---:R-:W-:Y:S05]  /*8e70*/  @!P0 BRA `(.L_x_165) ;  /* 0xfffffffc00f08947 */ /* 0x004fea000383ffff */
[----:B------:R-:W-:Y:S05]  /*8e80*/  BRA `(.L_x_166) ;  /* 0xffffffac007c7947 */ /* 0x000fea000383ffff */
.L_x_75:
[----:B------:R-:W-:-:S07]  /*8e90*/  MOV R0, UR7 ;  /* 0x0000000700007c02 */ /* 0x000fce0008000f00 */
.L_x_167:
[----:B-1----:R1:W2:Y:S02]  /*8ea0*/  SYNCS.PHASECHK.TRANS64.TRYWAIT P0, [R0+URZ], R3 ;  /* 0x00000003000075a7 */ /* 0x0022a400080011ff */
[----:B--2---:R-:W-:Y:S05]  /*8eb0*/  @!P0 NANOSLEEP.SYNCS 0x989680 ;  /* 0x009896800000895d */ /* 0x004fea0003900000 */
[----:B------:R-:W2:Y:S02]  /*8ec0*/  @!P0 SYNCS.PHASECHK.TRANS64 P0, [R0+URZ], R3 ;  /* 0x00000003000085a7 */ /* 0x000ea400080010ff */
[----:B--2---:R-:W-:Y:S05]  /*8ed0*/  @!P0 BRA `(.L_x_167) ;  /* 0xfffffffc00f08947 */ /* 0x004fea000383ffff */
[----:B------:R-:W-:Y:S05]  /*8ee0*/  BRA `(.L_x_168) ;  /* 0xffffffac00887947 */ /* 0x000fea000383ffff */
.L_x_76:
[----:B------:R-:W-:-:S07]  /*8ef0*/  MOV R0, UR7 ;  /* 0x0000000700007c02 */ /* 0x000fce0008000f00 */
.L_x_169:
[----:B-1----:R1:W2:Y:S02]  /*8f00*/  SYNCS.PHASECHK.TRANS64.TRYWAIT P0, [R0+URZ], R3 ;  /* 0x00000003000075a7 */ /* 0x0022a400080011ff */
[----:B--2---:R-:W-:Y:S05]  /*8f10*/  @!P0 NANOSLEEP.SYNCS 0x989680 ;  /* 0x009896800000895d */ /* 0x004fea0003900000 */
[----:B------:R-:W2:Y:S02]  /*8f20*/  @!P0 SYNCS.PHASECHK.TRANS64 P0, [R0+URZ], R3 ;  /* 0x00000003000085a7 */ /* 0x000ea400080010ff */
[----:B--2---:R-:W-:Y:S05]  /*8f30*/  @!P0 BRA `(.L_x_169) ;  /* 0xfffffffc00f08947 */ /* 0x004fea000383ffff */
[----:B------:R-:W-:Y:S05]  /*8f40*/  BRA `(.L_x_170) ;  /* 0xffffffac00947947 */ /* 0x000fea000383ffff */
.L_x_79:
[----:B------:R-:W-:-:S07]  /*8f50*/  MOV R0, UR5 ;  /* 0x0000000500007c02 */ /* 0x000fce0008000f00 */
.L_x_171:
[----:B-1----:R1:W2:Y:S02]  /*8f60*/  SYNCS.PHASECHK.TRANS64.TRYWAIT P1, [R0+URZ+0xf0], R3 ;  /* 0x0000f003000075a7 */ /* 0x0022a400080211ff */
[----:B--2---:R-:W-:Y:S05]  /*8f70*/  @!P1 NANOSLEEP.SYNCS 0x989680 ;  /* 0x009896800000995d */ /* 0x004fea0003900000 */
[----:B------:R-:W2:Y:S02]  /*8f80*/  @!P1 SYNCS.PHASECHK.TRANS64 P1, [R0+URZ+0xf0], R3 ;  /* 0x0000f003000095a7 */ /* 0x000ea400080210ff */
[----:B--2---:R-:W-:Y:S05]  /*8f90*/  @!P1 BRA `(.L_x_171) ;  /* 0xfffffffc00f09947 */ /* 0x004fea000383ffff */
[----:B------:R-:W-:Y:S05]  /*8fa0*/  BRA `(.L_x_172) ;  /* 0xffffffac00e07947 */ /* 0x000fea000383ffff */
.L_x_84:
[----:B--2---:R2:W4:Y:S02]  /*8fb0*/  SYNCS.PHASECHK.TRANS64.TRYWAIT P0, [R0+URZ+0x70], R3 ;  /* 0x00007003000075a7 */ /* 0x00452400080011ff */
[----:B----4-:R-:W-:Y:S05]  /*8fc0*/  @!P0 NANOSLEEP.SYNCS 0x989680 ;  /* 0x009896800000895d */ /* 0x010fea0003900000 */
[----:B------:R-:W4:Y:S02]  /*8fd0*/  @!P0 SYNCS.PHASECHK.TRANS64 P0, [R0+URZ+0x70], R3 ;  /* 0x00007003000085a7 */ /* 0x000f2400080010ff */
[----:B----4-:R-:W-:Y:S05]  /*8fe0*/  @!P0 BRA `(.L_x_84) ;  /* 0xfffffffc00f08947 */ /* 0x010fea000383ffff */
[----:B------:R-:W-:Y:S05]  /*8ff0*/  BRA `(.L_x_173) ;  /* 0xffffffb000f47947 */ /* 0x000fea000383ffff */
.L_x_87:
[----:B------:R-:W-:Y:S07]  /*9000*/  MOV R0, UR7 ;  /* 0x0000000700007c02 */ /* 0x000fee0008000f00 */
.L_x_174:
[----:B--2---:R2:W4:Y:S02]  /*9010*/  SYNCS.PHASECHK.TRANS64.TRYWAIT P0, [R0+URZ+0x68], R3 ;  /* 0x00006803000075a7 */ /* 0x00452400080011ff */
[----:B----4-:R-:W-:Y:S05]  /*9020*/  @!P0 NANOSLEEP.SYNCS 0x989680 ;  /* 0x009896800000895d */ /* 0x010fea0003900000 */
[----:B------:R-:W4:Y:S02]  /*9030*/  @!P0 SYNCS.PHASECHK.TRANS64 P0, [R0+URZ+0x68], R3 ;  /* 0x00006803000085a7 */ /* 0x000f2400080010ff */
[----:B----4-:R-:W-:Y:S05]  /*9040*/  @!P0 BRA `(.L_x_174) ;  /* 0xfffffffc00f08947 */ /* 0x010fea000383ffff */
[----:B------:R-:W-:Y:S05]  /*9050*/  BRA `(.L_x_86) ;  /* 0xffffffb400d47947 */ /* 0x000fea000383ffff */
.L_x_90:
[----:B------:R-:W-:Y:S07]  /*9060*/  MOV R3, UR7 ;  /* 0x0000000700037c02 */ /* 0x000fee0008000f00 */
.L_x_175:
[----:B-1----:R1:W2:Y:S02]  /*9070*/  SYNCS.PHASECHK.TRANS64.TRYWAIT P0, [R3+URZ+0x40], R12 ;  /* 0x0000400c030075a7 */ /* 0x0022a400080011ff */
[----:B--2---:R-:W-:Y:S05]  /*9080*/  @!P0 NANOSLEEP.SYNCS 0x989680 ;  /* 0x009896800000895d */ /* 0x004fea0003900000 */
[----:B------:R-:W2:Y:S02]  /*9090*/  @!P0 SYNCS.PHASECHK.TRANS64 P0, [R3+URZ+0x40], R12 ;  /* 0x0000400c030085a7 */ /* 0x000ea400080010ff */
[----:B--2---:R-:W-:Y:S05]  /*90a0*/  @!P0 BRA `(.L_x_175) ;  /* 0xfffffffc00f08947 */ /* 0x004fea000383ffff */
[----:B------:R-:W-:Y:S05]  /*90b0*/  BRA `(.L_x_176) ;  /* 0xffffffb8004c7947 */ /* 0x000fea000383ffff */
.L_x_91:
[----:B-1----:R-:W-:Y:S07]  /*90c0*/  MOV R3, UR7 ;  /* 0x0000000700037c02 */ /* 0x002fee0008000f00 */
.L_x_177:
[----:B-1----:R1:W2:Y:S02]  /*90d0*/  SYNCS.PHASECHK.TRANS64.TRYWAIT P0, [R3+URZ+0x48], R12 ;  /* 0x0000480c030075a7 */ /* 0x0022a400080011ff */
[----:B--2---:R-:W-:Y:S05]  /*90e0*/  @!P0 NANOSLEEP.SYNCS 0x989680 ;  /* 0x009896800000895d */ /* 0x004fea0003900000 */
[----:B------:R-:W2:Y:S02]  /*90f0*/  @!P0 SYNCS.PHASECHK.TRANS64 P0, [R3+URZ+0x48], R12 ;  /* 0x0000480c030085a7 */ /* 0x000ea400080010ff */
[----:B--2---:R-:W-:Y:S05]  /*9100*/  @!P0 BRA `(.L_x_177) ;  /* 0xfffffffc00f08947 */ /* 0x004fea000383ffff */
[----:B------:R-:W-:Y:S05]  /*9110*/  BRA `(.L_x_178) ;  /* 0xffffffb800a87947 */ /* 0x000fea000383ffff */
.L_x_92:
[----:B-1----:R-:W-:Y:S07]  /*9120*/  MOV R3, UR7 ;  /* 0x0000000700037c02 */ /* 0x002fee0008000f00 */
.L_x_179:
[----:B-1----:R1:W2:Y:S02]  /*9130*/  SYNCS.PHASECHK.TRANS64.TRYWAIT P0, [R3+URZ+0x50], R12 ;  /* 0x0000500c030075a7 */ /* 0x0022a400080011ff */
[----:B--2---:R-:W-:Y:S05]  /*9140*/  @!P0 NANOSLEEP.SYNCS 0x989680 ;  /* 0x009896800000895d */ /* 0x004fea0003900000 */
[----:B------:R-:W2:Y:S02]  /*9150*/  @!P0 SYNCS.PHASECHK.TRANS64 P0, [R3+URZ+0x50], R12 ;  /* 0x0000500c030085a7 */ /* 0x000ea400080010ff */
[----:B--2---:R-:W-:Y:S05]  /*9160*/  @!P0 BRA `(.L_x_179) ;  /* 0xfffffffc00f08947 */ /* 0x004fea000383ffff */
[----:B------:R-:W-:Y:S05]  /*9170*/  BRA `(.L_x_180) ;  /* 0xffffffbc00047947 */ /* 0x000fea000383ffff */
.L_x_93:
[----:B------:R-:W-:Y:S07]  /*9180*/  MOV R3, UR7 ;  /* 0x0000000700037c02 */ /* 0x000fee0008000f00 */
.L_x_181:
[----:B-1----:R1:W2:Y:S02]  /*9190*/  SYNCS.PHASECHK.TRANS64.TRYWAIT P0, [R3+URZ+0x58], R12 ;  /* 0x0000580c030075a7 */ /* 0x0022a400080011ff */
[----:B--2---:R-:W-:Y:S05]  /*91a0*/  @!P0 NANOSLEEP.SYNCS 0x989680 ;  /* 0x009896800000895d */ /* 0x004fea0003900000 */
[----:B------:R-:W2:Y:S02]  /*91b0*/  @!P0 SYNCS.PHASECHK.TRANS64 P0, [R3+URZ+0x58], R12 ;  /* 0x0000580c030085a7 */ /* 0x000ea400080010ff */
[----:B--2---:R-:W-:Y:S05]  /*91c0*/  @!P0 BRA `(.L_x_181) ;  /* 0xfffffffc00f08947 */ /* 0x004fea000383ffff */
[----:B------:R-:W-:Y:S05]  /*91d0*/  BRA `(.L_x_182) ;  /* 0xffffffbc00a47947 */ /* 0x000fea000383ffff */
.L_x_95:
[----:B------:R-:W-:-:S07]  /*91e0*/  MOV R0, UR7 ;  /* 0x0000000700007c02 */ /* 0x000fce0008000f00 */
.L_x_183:
[----:B-1----:R1:W4:Y:S02]  /*91f0*/  SYNCS.PHASECHK.TRANS64.TRYWAIT P0, [R0+URZ+0x40], R3 ;  /* 0x00004003000075a7 */ /* 0x00232400080011ff */
[----:B----4-:R-:W-:Y:S05]  /*9200*/  @!P0 NANOSLEEP.SYNCS 0x989680 ;  /* 0x009896800000895d */ /* 0x010fea0003900000 */
[----:B------:R-:W4:Y:S02]  /*9210*/  @!P0 SYNCS.PHASECHK.TRANS64 P0, [R0+URZ+0x40], R3 ;  /* 0x00004003000085a7 */ /* 0x000f2400080010ff */
[----:B----4-:R-:W-:Y:S05]  /*9220*/  @!P0 BRA `(.L_x_183) ;  /* 0xfffffffc00f08947 */ /* 0x010fea000383ffff */
[----:B------:R-:W-:Y:S05]  /*9230*/  BRA `(.L_x_184) ;  /* 0xffffffc0002c7947 */ /* 0x000fea000383ffff */
.L_x_96:
[----:B-1----:R-:W-:-:S07]  /*9240*/  MOV R0, UR7 ;  /* 0x0000000700007c02 */ /* 0x002fce0008000f00 */
.L_x_185:
[----:B-1----:R1:W4:Y:S02]  /*9250*/  SYNCS.PHASECHK.TRANS64.TRYWAIT P0, [R0+URZ+0x48], R3 ;  /* 0x00004803000075a7 */ /* 0x00232400080011ff */
[----:B----4-:R-:W-:Y:S05]  /*9260*/  @!P0 NANOSLEEP.SYNCS 0x989680 ;  /* 0x009896800000895d */ /* 0x010fea0003900000 */
[----:B------:R-:W4:Y:S02]  /*9270*/  @!P0 SYNCS.PHASECHK.TRANS64 P0, [R0+URZ+0x48], R3 ;  /* 0x00004803000085a7 */ /* 0x000f2400080010ff */
[----:B----4-:R-:W-:Y:S05]  /*9280*/  @!P0 BRA `(.L_x_185) ;  /* 0xfffffffc00f08947 */ /* 0x010fea000383ffff */
[----:B------:R-:W-:Y:S05]  /*9290*/  BRA `(.L_x_186) ;  /* 0xffffffc0001c7947 */ /* 0x000fea000383ffff */
.L_x_97:
[----:B-1----:R-:W-:-:S07]  /*92a0*/  MOV R0, UR7 ;  /* 0x0000000700007c02 */ /* 0x002fce0008000f00 */
.L_x_187:
[----:B-1----:R1:W4:Y:S02]  /*92b0*/  SYNCS.PHASECHK.TRANS64.TRYWAIT P0, [R0+URZ+0x50], R3 ;  /* 0x00005003000075a7 */ /* 0x00232400080011ff */
[----:B----4-:R-:W-:Y:S05]  /*92c0*/  @!P0 NANOSLEEP.SYNCS 0x989680 ;  /* 0x009896800000895d */ /* 0x010fea0003900000 */
[----:B------:R-:W4:Y:S02]  /*92d0*/  @!P0 SYNCS.PHASECHK.TRANS64 P0, [R0+URZ+0x50], R3 ;  /* 0x00005003000085a7 */ /* 0x000f2400080010ff */
[----:B----4-:R-:W-:Y:S05]  /*92e0*/  @!P0 BRA `(.L_x_187) ;  /* 0xfffffffc00f08947 */ /* 0x010fea000383ffff */
[----:B------:R-:W-:Y:S05]  /*92f0*/  BRA `(.L_x_188) ;  /* 0xffffffc0000c7947 */ /* 0x000fea000383ffff */
.L_x_99:
[----:B--2---:R2:W3:Y:S02]  /*9300*/  SYNCS.PHASECHK.TRANS64.TRYWAIT P0, [R0+URZ+0x70], R3 ;  /* 0x00007003000075a7 */ /* 0x0044e400080011ff */
[----:B---3--:R-:W-:Y:S05]  /*9310*/  @!P0 NANOSLEEP.SYNCS 0x989680 ;  /* 0x009896800000895d */ /* 0x008fea0003900000 */
[----:B------:R-:W3:Y:S02]  /*9320*/  @!P0 SYNCS.PHASECHK.TRANS64 P0, [R0+URZ+0x70], R3 ;  /* 0x00007003000085a7 */ /* 0x000ee400080010ff */
[----:B---3--:R-:W-:Y:S05]  /*9330*/  @!P0 BRA `(.L_x_99) ;  /* 0xfffffffc00f08947 */ /* 0x008fea000383ffff */
[----:B------:R-:W-:Y:S05]  /*9340*/  BRA `(.L_x_189) ;  /* 0xffffffc000dc7947 */ /* 0x000fea000383ffff */
.L_x_110:
[----:B-1----:R-:W-:Y:S04]  /*9350*/  MOV R0, UR48 ;  /* 0x0000003000007c02 */ /* 0x002fe80008000f00 */
[----:B------:R1:W3:Y:S03]  /*9360*/  SYNCS.PHASECHK.TRANS64.TRYWAIT P1, [R0+URZ+0x20], R5 ;  /* 0x00002005000075a7 */ /* 0x0002e600080211ff */
[----:B---3--:R-:W-:Y:S05]  /*9370*/  @!P1 NANOSLEEP.SYNCS 0x989680 ;  /* 0x009896800000995d */ /* 0x008fea0003900000 */
[----:B------:R-:W3:Y:S02]  /*9380*/  @!P1 SYNCS.PHASECHK.TRANS64 P1, [R0+URZ+0x20], R5 ;  /* 0x00002005000095a7 */ /* 0x000ee400080210ff */
[----:B---3--:R-:W-:Y:S05]  /*9390*/  @!P1 BRA `(.L_x_110) ;  /* 0xfffffffc00ec9947 */ /* 0x008fea000383ffff */
[----:B------:R-:W-:Y:S05]  /*93a0*/  BRA `(.L_x_109) ;  /* 0xffffffcc00e47947 */ /* 0x000fea000383ffff */
.L_x_112:
[----:B-1----:R1:W4:Y:S02]  /*93b0*/  SYNCS.PHASECHK.TRANS64.TRYWAIT P0, [R74+URZ+0x90], R3 ;  /* 0x000090034a0075a7 */ /* 0x00232400080011ff */
[----:B----4-:R-:W-:Y:S05]  /*93c0*/  @!P0 NANOSLEEP.SYNCS 0x989680 ;  /* 0x009896800000895d */ /* 0x010fea0003900000 */
[----:B------:R-:W4:Y:S02]  /*93d0*/  @!P0 SYNCS.PHASECHK.TRANS64 P0, [R74+URZ+0x90], R3 ;  /* 0x000090034a0085a7 */ /* 0x000f2400080010ff */
[----:B----4-:R-:W-:Y:S05]  /*93e0*/  @!P0 BRA `(.L_x_112) ;  /* 0xfffffffc00f08947 */ /* 0x010fea000383ffff */
[----:B------:R-:W-:Y:S05]  /*93f0*/  BRA `(.L_x_111) ;  /* 0xffffffd000047947 */ /* 0x000fea000383ffff */
.L_x_121:
[----:B--2---:R2:W3:Y:S02]  /*9400*/  SYNCS.PHASECHK.TRANS64.TRYWAIT P0, [R3+URZ+0x20], R0 ;  /* 0x00002000030075a7 */ /* 0x0044e400080011ff */
[----:B---3--:R-:W-:Y:S05]  /*9410*/  @!P0 NANOSLEEP.SYNCS 0x989680 ;  /* 0x009896800000895d */ /* 0x008fea0003900000 */
[----:B------:R-:W3:Y:S02]  /*9420*/  @!P0 SYNCS.PHASECHK.TRANS64 P0, [R3+URZ+0x20], R0 ;  /* 0x00002000030085a7 */ /* 0x000ee400080010ff */
[----:B---3--:R-:W-:Y:S05]  /*9430*/  @!P0 BRA `(.L_x_121) ;  /* 0xfffffffc00f08947 */ /* 0x008fea000383ffff */
[----:B------:R-:W-:Y:S05]  /*9440*/  BRA `(.L_x_120) ;  /* 0xffffffd800107947 */ /* 0x000fea000383ffff */
.L_x_129:
[----:B--2---:R2:W3:Y:S02]  /*9450*/  SYNCS.PHASECHK.TRANS64.TRYWAIT P0, [R83+URZ+0x20], R4 ;  /* 0x00002004530075a7 */ /* 0x0044e400080011ff */
[----:B---3--:R-:W-:Y:S05]  /*9460*/  @!P0 NANOSLEEP.SYNCS 0x989680 ;  /* 0x009896800000895d */ /* 0x008fea0003900000 */
[----:B------:R-:W3:Y:S02]  /*9470*/  @!P0 SYNCS.PHASECHK.TRANS64 P0, [R83+URZ+0x20], R4 ;  /* 0x00002004530085a7 */ /* 0x000ee400080010ff */
[----:B---3--:R-:W-:Y:S05]  /*9480*/  @!P0 BRA `(.L_x_129) ;  /* 0xfffffffc00f08947 */ /* 0x008fea000383ffff */
[----:B------:R-:W-:Y:S05]  /*9490*/  BRA `(.L_x_128) ;  /* 0xffffffe0002c7947 */ /* 0x000fea000383ffff */
.L_x_137:
[----:B--2---:R2:W3:Y:S02]  /*94a0*/  SYNCS.PHASECHK.TRANS64.TRYWAIT P0, [R88+URZ+0x20], R3 ;  /* 0x00002003580075a7 */ /* 0x0044e400080011ff */
[----:B---3--:R-:W-:Y:S05]  /*94b0*/  @!P0 NANOSLEEP.SYNCS 0x989680 ;  /* 0x009896800000895d */ /* 0x008fea0003900000 */
[----:B------:R-:W3:Y:S02]  /*94c0*/  @!P0 SYNCS.PHASECHK.TRANS64 P0, [R88+URZ+0x20], R3 ;  /* 0x00002003580085a7 */ /* 0x000ee400080010ff */
[----:B---3--:R-:W-:Y:S05]  /*94d0*/  @!P0 BRA `(.L_x_137) ;  /* 0xfffffffc00f08947 */ /* 0x008fea000383ffff */
[----:B------:R-:W-:Y:S05]  /*94e0*/  BRA `(.L_x_136) ;  /* 0xffffffe800487947 */ /* 0x000fea000383ffff */
        .weak           $__internal_0_$__cuda_sm10x_tcgen05_guardrail_trap_col_being_dealloced_not_returned_by_alloc
        .type           $__internal_0_$__cuda_sm10x_tcgen05_guardrail_trap_col_being_dealloced_not_returned_by_alloc,@function
        .size           $__internal_0_$__cuda_sm10x_tcgen05_guardrail_trap_col_being_dealloced_not_returned_by_alloc,($__internal_1_$__cuda_sm10x_tcgen05_guardrail_trap_phase_invalid_during_alloc - $__internal_0_$__cuda_sm10x_tcgen05_guardrail_trap_col_being_dealloced_not_returned_by_alloc)
$__internal_0_$__cuda_sm10x_tcgen05_guardrail_trap_col_being_dealloced_not_returned_by_alloc:
[----:B------:R-:W-:Y:S05]  /*94f0*/  BPT.TRAP 0x1 ;  /* 0x000000040000795c */ /* 0x000fea0000300000 */
[----:B------:R-:W-:-:S04]  /*9500*/  HFMA2 R3, -RZ, RZ, 0, 0 ;  /* 0x00000000ff037431 */ /* 0x000fc800000001ff */
[----:B------:R-:W-:Y:S05]  /*9510*/  RET.REL.NODEC R2 `(_ZN7cutlass13device_kernelINS_4gemm6kernel13GemmUniversalIN4cute5tupleIJiiiiEEENS1_10collective13CollectiveMmaINS1_35MainloopSm100TmaUmmaWarpSpecializedILi2ELi2ELi4ENS5_IJNS4_1CILi8EEENSA_ILi1EEESC_EEEEENS5_IJNSA_ILi128EEESF_NSA_ILi64EEEEEENS_6half_tENS5_IJlSC_lEEESI_NS5_IJSC_llEEENS4_8TiledMMAINS4_8MMA_AtomIJNS4_26SM100_MMA_F16BF16_2x1SM_SSISI_SI_fLi128ELi128ELNS4_4UMMA5MajorE0ELSP_1ELNSO_7ScaleInE0ELSQ_0EEEEEENS4_6LayoutINS5_IJSC_SC_SC_EEENS5_IJNSA_ILi0EEESV_SV_EEEEENS5_IJNS4_10UnderscoreESY_SY_EEEEENS4_18SM100_TMA_2SM_LOADENS4_14ComposedLayoutINS4_7SwizzleILi3ELi4ELi3EEENS4_18smem_ptr_flag_bitsILi16EEENST_INS5_IJSB_SG_EEENS5_IJSG_SC_EEEEEEEvNS4_8identityENS4_28SM100_TMA_2SM_LOAD_MULTICASTENS12_IS14_S16_NST_INS5_IJSG_SB_EEENS5_IJSC_SG_EEEEEEEvS1B_EENS_8epilogue10collective18CollectiveEpilogueINS1I_23Sm100TmaWarpSpecializedILi4ELi2ELi16ELb1ELb0EEEJNS5_IJSG_SF_SG_EEENS5_IJNST_ISG_SC_EENST_INS5_IJNSA_ILi16EEENSA_ILi2EEEEEES1E_EEEEESI_SJ_SI_SJ_NS1I_6fusion15FusionCallbacksIS1M_NS1U_17LinearCombinationISI_fSI_fLNS_15FloatRoundStyleE2EEES1N_S1T_JEEENS4_5SM1004TMEM4LOAD26SM100_TMEM_LOAD_32dp32b16xENS4_13SM90_TMA_LOADENS12_INS13_ILi1ELi4ELi3EEES16_NST_INS5_IJSB_S1P_EEENS5_IJS1P_SC_EEEEEEENS4_39AutoVectorizingCopyWithAssumedAlignmentILi128EEENS4_14SM90_TMA_STOREES29_S2B_S2B_EEEvvEEEEvNT_6ParamsE) ;  /* 0xffffff6802b87950 */ /* 0x000fea0003c3ffff */
        .weak           $__internal_1_$__cuda_sm10x_tcgen05_guardrail_trap_phase_invalid_during_alloc
        .type           $__internal_1_$__cuda_sm10x_tcgen05_guardrail_trap_phase_invalid_during_alloc,@function
        .size           $__internal_1_$__cuda_sm10x_tcgen05_guardrail_trap_phase_invalid_during_alloc,($__internal_2_$__cuda_sm10x_tcgen05_guardrail_trap_unallocated_columns_being_dealloced - $__internal_1_$__cuda_sm10x_tcgen05_guardrail_trap_phase_invalid_during_alloc)
$__internal_1_$__cuda_sm10x_tcgen05_guardrail_trap_phase_invalid_during_alloc:
[----:B------:R-:W-:Y:S05]  /*9520*/  BPT.TRAP 0x1 ;  /* 0x000000040000795c */ /* 0x000fea0000300000 */
[----:B------:R-:W-:-:S04]  /*9530*/  MOV R3, 0x0 ;  /* 0x0000000000037802 */ /* 0x000fc80000000f00 */
[----:B------:R-:W-:Y:S05]  /*9540*/  RET.REL.NODEC R2 `(_ZN7cutlass13device_kernelINS_4gemm6kernel13GemmUniversalIN4cute5tupleIJiiiiEEENS1_10collective13CollectiveMmaINS1_35MainloopSm100TmaUmmaWarpSpecializedILi2ELi2ELi4ENS5_IJNS4_1CILi8EEENSA_ILi1EEESC_EEEEENS5_IJNSA_ILi128EEESF_NSA_ILi64EEEEEENS_6half_tENS5_IJlSC_lEEESI_NS5_IJSC_llEEENS4_8TiledMMAINS4_8MMA_AtomIJNS4_26SM100_MMA_F16BF16_2x1SM_SSISI_SI_fLi128ELi128ELNS4_4UMMA5MajorE0ELSP_1ELNSO_7ScaleInE0ELSQ_0EEEEEENS4_6LayoutINS5_IJSC_SC_SC_EEENS5_IJNSA_ILi0EEESV_SV_EEEEENS5_IJNS4_10UnderscoreESY_SY_EEEEENS4_18SM100_TMA_2SM_LOADENS4_14ComposedLayoutINS4_7SwizzleILi3ELi4ELi3EEENS4_18smem_ptr_flag_bitsILi16EEENST_INS5_IJSB_SG_EEENS5_IJSG_SC_EEEEEEEvNS4_8identityENS4_28SM100_TMA_2SM_LOAD_MULTICASTENS12_IS14_S16_NST_INS5_IJSG_SB_EEENS5_IJSC_SG_EEEEEEEvS1B_EENS_8epilogue10collective18CollectiveEpilogueINS1I_23Sm100TmaWarpSpecializedILi4ELi2ELi16ELb1ELb0EEEJNS5_IJSG_SF_SG_EEENS5_IJNST_ISG_SC_EENST_INS5_IJNSA_ILi16EEENSA_ILi2EEEEEES1E_EEEEESI_SJ_SI_SJ_NS1I_6fusion15FusionCallbacksIS1M_NS1U_17LinearCombinationISI_fSI_fLNS_15FloatRoundStyleE2EEES1N_S1T_JEEENS4_5SM1004TMEM4LOAD26SM100_TMEM_LOAD_32dp32b16xENS4_13SM90_TMA_LOADENS12_INS13_ILi1ELi4ELi3EEES16_NST_INS5_IJSB_S1P_EEENS5_IJS1P_SC_EEEEEEENS4_39AutoVectorizingCopyWithAssumedAlignmentILi128EEENS4_14SM90_TMA_STOREES29_S2B_S2B_EEEvvEEEEvNT_6ParamsE) ;  /* 0xffffff6802ac7950 */ /* 0x000fea0003c3ffff */
        .weak           $__internal_2_$__cuda_sm10x_tcgen05_guardrail_trap_unallocated_columns_being_dealloced
        .type           $__internal_2_$__cuda_sm10x_tcgen05_guardrail_trap_unallocated_columns_being_dealloced,@function
        .size           $__internal_2_$__cuda_sm10x_tcgen05_guardrail_trap_unallocated_columns_being_dealloced,(.L_x_191 - $__internal_2_$__cuda_sm10x_tcgen05_guardrail_trap_unallocated_columns_being_dealloced)
$__internal_2_$__cuda_sm10x_tcgen05_guardrail_trap_unallocated_columns_being_dealloced:
[----:B------:R-:W-:Y:S05]  /*9550*/  BPT.TRAP 0x1 ;  /* 0x000000040000795c */ /* 0x000fea0000300000 */
[----:B------:R-:W-:-:S04]  /*9560*/  HFMA2 R3, -RZ, RZ, 0, 0 ;  /* 0x00000000ff037431 */ /* 0x000fc800000001ff */
[----:B------:R-:W-:Y:S05]  /*9570*/  RET.REL.NODEC R2 `(_ZN7cutlass13device_kernelINS_4gemm6kernel13GemmUniversalIN4cute5tupleIJiiiiEEENS1_10collective13CollectiveMmaINS1_35MainloopSm100TmaUmmaWarpSpecializedILi2ELi2ELi4ENS5_IJNS4_1CILi8EEENSA_ILi1EEESC_EEEEENS5_IJNSA_ILi128EEESF_NSA_ILi64EEEEEENS_6half_tENS5_IJlSC_lEEESI_NS5_IJSC_llEEENS4_8TiledMMAINS4_8MMA_AtomIJNS4_26SM100_MMA_F16BF16_2x1SM_SSISI_SI_fLi128ELi128ELNS4_4UMMA5MajorE0ELSP_1ELNSO_7ScaleInE0ELSQ_0EEEEEENS4_6LayoutINS5_IJSC_SC_SC_EEENS5_IJNSA_ILi0EEESV_SV_EEEEENS5_IJNS4_10UnderscoreESY_SY_EEEEENS4_18SM100_TMA_2SM_LOADENS4_14ComposedLayoutINS4_7SwizzleILi3ELi4ELi3EEENS4_18smem_ptr_flag_bitsILi16EEENST_INS5_IJSB_SG_EEENS5_IJSG_SC_EEEEEEEvNS4_8identityENS4_28SM100_TMA_2SM_LOAD_MULTICASTENS12_IS14_S16_NST_INS5_IJSG_SB_EEENS5_IJSC_SG_EEEEEEEvS1B_EENS_8epilogue10collective18CollectiveEpilogueINS1I_23Sm100TmaWarpSpecializedILi4ELi2ELi16ELb1ELb0EEEJNS5_IJSG_SF_SG_EEENS5_IJNST_ISG_SC_EENST_INS5_IJNSA_ILi16EEENSA_ILi2EEEEEES1E_EEEEESI_SJ_SI_SJ_NS1I_6fusion15FusionCallbacksIS1M_NS1U_17LinearCombinationISI_fSI_fLNS_15FloatRoundStyleE2EEES1N_S1T_JEEENS4_5SM1004TMEM4LOAD26SM100_TMEM_LOAD_32dp32b16xENS4_13SM90_TMA_LOADENS12_INS13_ILi1ELi4ELi3EEES16_NST_INS5_IJSB_S1P_EEENS5_IJS1P_SC_EEEEEEENS4_39AutoVectorizingCopyWithAssumedAlignmentILi128EEENS4_14SM90_TMA_STOREES29_S2B_S2B_EEEvvEEEEvNT_6ParamsE) ;  /* 0xffffff6802a07950 */ /* 0x000fea0003c3ffff */
.L_x_190:
[----:B------:R-:W-:-:S00]  /*9580*/  BRA `(.L_x_190) ;  /* 0xfffffffc00fc7947 */ /* 0x000fc0000383ffff */
[----:B------:R-:W-:-:S00]  /*9590*/  NOP ;  /* 0x0000000000007918 */ /* 0x000fc00000000000 */
        /* <DEDUP_REMOVED lines=14> */
.L_x_191:


//--------------------- .nv.global.init           --------------------------
	.section	.nv.global.init,"aw",@progbits
.nv.global.init:
	.type		$str$27,@object
	.size		$str$27,($str$28 - $str$27)
$str$27:
        /*0000*/ 	.byte	0x28, 0x61, 0x64, 0x64, 0x72, 0x65, 0x73, 0x73, 0x20, 0x26, 0x20, 0x6d, 0x61, 0x73, 0x6b, 0x29
        /*0010*/ 	.byte	0x20, 0x3d, 0x3d, 0x20, 0x30, 0x00
	.type		$str$28,@object
	.size		$str$28,($str$26 - $str$28)
$str$28:
        /*0016*/ 	.byte	0x2f, 0x74, 0x6d, 0x70, 0x2f, 0x63, 0x75, 0x74, 0x6c, 0x61, 0x73, 0x73, 0x5f, 0x73, 0x77, 0x65
        /*0026*/ 	.byte	0x65, 0x70, 0x5f, 0x73, 0x72, 0x63, 0x2f, 0x69, 0x6e, 0x63, 0x6c, 0x75, 0x64, 0x65, 0x2f, 0x63
        /*0036*/ 	.byte	0x75, 0x74, 0x65, 0x2f, 0x70, 0x6f, 0x69, 0x6e, 0x74, 0x65, 0x72, 0x5f, 0x66, 0x6c, 0x61, 0x67
        /*0046*/ 	.byte	0x67, 0x65, 0x64, 0x2e, 0x68, 0x70, 0x70, 0x00
	.type		$str$26,@object
	.size		$str$26,($str$25 - $str$26)
$str$26:
        /*004e*/ 	.byte	0x2f, 0x74, 0x6d, 0x70, 0x2f, 0x63, 0x75, 0x74, 0x6c, 0x61, 0x73, 0x73, 0x5f, 0x73, 0x77, 0x65
        /*005e*/ 	.byte	0x65, 0x70, 0x5f, 0x73, 0x72, 0x63, 0x2f, 0x69, 0x6e, 0x63, 0x6c, 0x75, 0x64, 0x65, 0x2f, 0x63
        /*006e*/ 	.byte	0x75, 0x74, 0x65, 0x2f, 0x61, 0x74, 0x6f, 0x6d, 0x2f, 0x63, 0x6f, 0x70, 0x79, 0x5f, 0x74, 0x72
        /*007e*/ 	.byte	0x61, 0x69, 0x74, 0x73, 0x5f, 0x73, 0x6d, 0x31, 0x30, 0x30, 0x2e, 0x68, 0x70, 0x70, 0x00
	.type		$str$25,@object
	.size		$str$25,(__unnamed_1 - $str$25)
$str$25:
        /*008d*/ 	.byte	0x28, 0x28, 0x75, 0x69, 0x6e, 0x74, 0x33, 0x32, 0x5f, 0x74, 0x28, 0x74, 0x68, 0x72, 0x65, 0x61
        /*009d*/ 	.byte	0x64, 0x49, 0x64, 0x78, 0x2e, 0x78, 0x29, 0x20, 0x2f, 0x20, 0x33, 0x32, 0x29, 0x20, 0x25, 0x20
        /*00ad*/ 	.byte	0x34, 0x29, 0x20, 0x3d, 0x3d, 0x20, 0x28, 0x28, 0x28, 0x74, 0x6d, 0x65, 0x6d, 0x5f, 0x61, 0x64
        /*00bd*/ 	.byte	0x64, 0x72, 0x20, 0x3e, 0x3e, 0x20, 0x31, 0x36, 0x29, 0x20, 0x2f, 0x20, 0x33, 0x32, 0x29, 0x20
        /*00cd*/ 	.byte	0x25, 0x20, 0x34, 0x29, 0x00
	.type		__unnamed_1,@object
	.size		__unnamed_1,(__unnamed_2 - __unnamed_1)
__unnamed_1:
        /*00d2*/ 	.byte	0x61, 0x75, 0x74, 0x6f, 0x20, 0x63, 0x75, 0x74, 0x65, 0x3a, 0x3a, 0x61, 0x73, 0x5f, 0x70, 0x6f
        /* <DEDUP_REMOVED lines=24> */
        /*0262*/ 	.byte	0x34, 0x38, 0x3e, 0x3e, 0x3e, 0x3e, 0x5d, 0x00
	.type		__unnamed_2,@object
	.size		__unnamed_2,(.L_2 - __unnamed_2)
__unnamed_2:
        /* <DEDUP_REMOVED lines=40> */
        /*04ea*/ 	.byte	0x3a, 0x3a, 0x43, 0x3c, 0x30, 0x3e, 0x3e, 0x3e, 0x3e, 0x5d, 0x00
.L_2:


//--------------------- .nv.shared._ZN7cutlass13device_kernelINS_4gemm6kernel13GemmUniversalIN4cute5tupleIJiiiiEEENS1_10collective13CollectiveMmaINS1_35MainloopSm100TmaUmmaWarpSpecializedILi2ELi2ELi4ENS5_IJNS4_1CILi8EEENSA_ILi1EEESC_EEEEENS5_IJNSA_ILi128EEESF_NSA_ILi64EEEEEENS_6half_tENS5_IJlSC_lEEESI_NS5_IJSC_llEEENS4_8TiledMMAINS4_8MMA_AtomIJNS4_26SM100_MMA_F16BF16_2x1SM_SSISI_SI_fLi128ELi128ELNS4_4UMMA5MajorE0ELSP_1ELNSO_7ScaleInE0ELSQ_0EEEEEENS4_6LayoutINS5_IJSC_SC_SC_EEENS5_IJNSA_ILi0EEESV_SV_EEEEENS5_IJNS4_10UnderscoreESY_SY_EEEEENS4_18SM100_TMA_2SM_LOADENS4_14ComposedLayoutINS4_7SwizzleILi3ELi4ELi3EEENS4_18smem_ptr_flag_bitsILi16EEENST_INS5_IJSB_SG_EEENS5_IJSG_SC_EEEEEEEvNS4_8identityENS4_28SM100_TMA_2SM_LOAD_MULTICASTENS12_IS14_S16_NST_INS5_IJSG_SB_EEENS5_IJSC_SG_EEEEEEEvS1B_EENS_8epilogue10collective18CollectiveEpilogueINS1I_23Sm100TmaWarpSpecializedILi4ELi2ELi16ELb1ELb0EEEJNS5_IJSG_SF_SG_EEENS5_IJNST_ISG_SC_EENST_INS5_IJNSA_ILi16EEENSA_ILi2EEEEEES1E_EEEEESI_SJ_SI_SJ_NS1I_6fusion15FusionCallbacksIS1M_NS1U_17LinearCombinationISI_fSI_fLNS_15FloatRoundStyleE2EEES1N_S1T_JEEENS4_5SM1004TMEM4LOAD26SM100_TMEM_LOAD_32dp32b16xENS4_13SM90_TMA_LOADENS12_INS13_ILi1ELi4ELi3EEES16_NST_INS5_IJSB_S1P_EEENS5_IJS1P_SC_EEEEEEENS4_39AutoVectorizingCopyWithAssumedAlignmentILi128EEENS4_14SM90_TMA_STOREES29_S2B_S2B_EEEvvEEEEvNT_6ParamsE --------------------------
	.section	.nv.shared._ZN7cutlass13device_kernelINS_4gemm6kernel13GemmUniversalIN4cute5tupleIJiiiiEEENS1_10collective13CollectiveMmaINS1_35MainloopSm100TmaUmmaWarpSpecializedILi2ELi2ELi4ENS5_IJNS4_1CILi8EEENSA_ILi1EEESC_EEEEENS5_IJNSA_ILi128EEESF_NSA_ILi64EEEEEENS_6half_tENS5_IJlSC_lEEESI_NS5_IJSC_llEEENS4_8TiledMMAINS4_8MMA_AtomIJNS4_26SM100_MMA_F16BF16_2x1SM_SSISI_SI_fLi128ELi128ELNS4_4UMMA5MajorE0ELSP_1ELNSO_7ScaleInE0ELSQ_0EEEEEENS4_6LayoutINS5_IJSC_SC_SC_EEENS5_IJNSA_ILi0EEESV_SV_EEEEENS5_IJNS4_10UnderscoreESY_SY_EEEEENS4_18SM100_TMA_2SM_LOADENS4_14ComposedLayoutINS4_7SwizzleILi3ELi4ELi3EEENS4_18smem_ptr_flag_bitsILi16EEENST_INS5_IJSB_SG_EEENS5_IJSG_SC_EEEEEEEvNS4_8identityENS4_28SM100_TMA_2SM_LOAD_MULTICASTENS12_IS14_S16_NST_INS5_IJSG_SB_EEENS5_IJSC_SG_EEEEEEEvS1B_EENS_8epilogue10collective18CollectiveEpilogueINS1I_23Sm100TmaWarpSpecializedILi4ELi2ELi16ELb1ELb0EEEJNS5_IJSG_SF_SG_EEENS5_IJNST_ISG_SC_EENST_INS5_IJNSA_ILi16EEENSA_ILi2EEEEEES1E_EEEEESI_SJ_SI_SJ_NS1I_6fusion15FusionCallbacksIS1M_NS1U_17LinearCombinationISI_fSI_fLNS_15FloatRoundStyleE2EEES1N_S1T_JEEENS4_5SM1004TMEM4LOAD26SM100_TMEM_LOAD_32dp32b16xENS4_13SM90_TMA_LOADENS12_INS13_ILi1ELi4ELi3EEES16_NST_INS5_IJSB_S1P_EEENS5_IJS1P_SC_EEEEEEENS4_39AutoVectorizingCopyWithAssumedAlignmentILi128EEENS4_14SM90_TMA_STOREES29_S2B_S2B_EEEvvEEEEvNT_6ParamsE,"aw",@nobits
	.sectionflags	@""
	.align	16
	.zero		1024


//--------------------- .nv.shared.reserved.0     --------------------------
	.section	.nv.shared.reserved.0,"aw",@nobits
	.weak		__nv_reservedSMEM_offset_0_alias
	.size		__nv_reservedSMEM_offset_0_alias, 0, 64
	.other		__nv_reservedSMEM_offset_0_alias,@"STO_CUDA_RESERVED_SHARED STV_DEFAULT"
__nv_reservedSMEM_offset_0_alias:
	.zero		0
.nv.shared.reserved.0:
	.zero		64
	.weak		__nv_reservedSMEM_tcgen05_partition
	.type		__nv_reservedSMEM_tcgen05_partition,@object
	.size		__nv_reservedSMEM_tcgen05_partition,(.L_0 - __nv_reservedSMEM_tcgen05_partition)
__nv_reservedSMEM_tcgen05_partition:
	.zero		32
.L_0:


//--------------------- .nv.global                --------------------------
	.section	.nv.global,"aw",@nobits
.nv.global:
	.type		_ZN40_INTERNAL_ae6e8b39_4_k_cu_2830a419_411684cute1_E,@object
	.size		_ZN40_INTERNAL_ae6e8b39_4_k_cu_2830a419_411684cute1_E,(_ZN40_INTERNAL_ae6e8b39_4_k_cu_2830a419_411684cuda3std3__45__cpo6cbeginE - _ZN40_INTERNAL_ae6e8b39_4_k_cu_2830a419_411684cute1_E)
_ZN40_INTERNAL_ae6e8b39_4_k_cu_2830a419_411684cute1_E:
	.zero		1
	.type		_ZN40_INTERNAL_ae6e8b39_4_k_cu_2830a419_411684cuda3std3__45__cpo6cbeginE,@object
	.size		_ZN40_INTERNAL_ae6e8b39_4_k_cu_2830a419_411684cuda3std3__45__cpo6cbeginE,(_ZN40_INTERNAL_ae6e8b39_4_k_cu_2830a419_411684cuda3std3__48in_placeE - _ZN40_INTERNAL_ae6e8b39_4_k_cu_2830a419_411684cuda3std3__45__cpo6cbeginE)
_ZN40_INTERNAL_ae6e8b39_4_k_cu_2830a419_411684cuda3std3__45__cpo6cbeginE:
	.zero		1
	.type		_ZN40_INTERNAL_ae6e8b39_4_k_cu_2830a419_411684cuda3std3__48in_placeE,@object
	.size		_ZN40_INTERNAL_ae6e8b39_4_k_cu_2830a419_411684cuda3std3__48in_placeE,(_ZN40_INTERNAL_ae6e8b39_4_k_cu_2830a419_411684cuda3std6ranges3__45__cpo9iter_moveE - _ZN40_INTERNAL_ae6e8b39_4_k_cu_2830a419_411684cuda3std3__48in_placeE)
_ZN40_INTERNAL_ae6e8b39_4_k_cu_2830a419_411684cuda3std3__48in_placeE:
	.zero		1
	.type		_ZN40_INTERNAL_ae6e8b39_4_k_cu_2830a419_411684cuda3std6ranges3__45__cpo9iter_moveE,@object
	.size		_ZN40_INTERNAL_ae6e8b39_4_k_cu_2830a419_411684cuda3std6ranges3__45__cpo9iter_moveE,(_ZN40_INTERNAL_ae6e8b39_4_k_cu_2830a419_411684cuda3std3__45__cpo5beginE - _ZN40_INTERNAL_ae6e8b39_4_k_cu_2830a419_411684cuda3std6ranges3__45__cpo9iter_moveE)
_ZN40_INTERNAL_ae6e8b39_4_k_cu_2830a419_411684cuda3std6ranges3__45__cpo9iter_moveE:
	.zero		1
	.type		_ZN40_INTERNAL_ae6e8b39_4_k_cu_2830a419_411684cuda3std3__45__cpo5beginE,@object
	.size		_ZN40_INTERNAL_ae6e8b39_4_k_cu_2830a419_411684cuda3std3__45__cpo5beginE,(_ZN40_INTERNAL_ae6e8b39_4_k_cu_2830a419_411684cuda3std3__442_GLOBAL__N__ae6e8b39_4_k_cu_2830a419_411686ignoreE - _ZN40_INTERNAL_ae6e8b39_4_k_cu_2830a419_411684cuda3std3__45__cpo5beginE)
_ZN40_INTERNAL_ae6e8b39_4_k_cu_2830a419_411684cuda3std3__45__cpo5beginE:
	.zero		1
	.type		_ZN40_INTERNAL_ae6e8b39_4_k_cu_2830a419_411684cuda3std3__442_GLOBAL__N__ae6e8b39_4_k_cu_2830a419_411686ignoreE,@object
	.size		_ZN40_INTERNAL_ae6e8b39_4_k_cu_2830a419_411684cuda3std3__442_GLOBAL__N__ae6e8b39_4_k_cu_2830a419_411686ignoreE,(_ZN40_INTERNAL_ae6e8b39_4_k_cu_2830a419_411684cute7productE - _ZN40_INTERNAL_ae6e8b39_4_k_cu_2830a419_411684cuda3std3__442_GLOBAL__N__ae6e8b39_4_k_cu_2830a419_411686ignoreE)
_ZN40_INTERNAL_ae6e8b39_4_k_cu_2830a419_411684cuda3std3__442_GLOBAL__N__ae6e8b39_4_k_cu_2830a419_411686ignoreE:
	.zero		1
	.type		_ZN40_INTERNAL_ae6e8b39_4_k_cu_2830a419_411684cute7productE,@object
	.size		_ZN40_INTERNAL_ae6e8b39_4_k_cu_2830a419_411684cute7productE,(_ZN40_INTERNAL_ae6e8b39_4_k_cu_2830a419_411684cuda3std3__45__cpo3endE - _ZN40_INTERNAL_ae6e8b39_4_k_cu_2830a419_411684cute7productE)
_ZN40_INTERNAL_ae6e8b39_4_k_cu_2830a419_411684cute7productE:
	.zero		1
	.type		_ZN40_INTERNAL_ae6e8b39_4_k_cu_2830a419_411684cuda3std3__45__cpo3endE,@object
	.size		_ZN40_INTERNAL_ae6e8b39_4_k_cu_2830a419_411684cuda3std3__45__cpo3endE,(_ZN40_INTERNAL_ae6e8b39_4_k_cu_2830a419_411684cuda3std3__419piecewise_constructE - _ZN40_INTERNAL_ae6e8b39_4_k_cu_2830a419_411684cuda3std3__45__cpo3endE)
_ZN40_INTERNAL_ae6e8b39_4_k_cu_2830a419_411684cuda3std3__45__cpo3endE:
	.zero		1
	.type		_ZN40_INTERNAL_ae6e8b39_4_k_cu_2830a419_411684cuda3std3__419piecewise_constructE,@object
	.size		_ZN40_INTERNAL_ae6e8b39_4_k_cu_2830a419_411684cuda3std3__419piecewise_constructE,(_ZN40_INTERNAL_ae6e8b39_4_k_cu_2830a419_411684cuda3std3__45__cpo4cendE - _ZN40_INTERNAL_ae6e8b39_4_k_cu_2830a419_411684cuda3std3__419piecewise_constructE)
_ZN40_INTERNAL_ae6e8b39_4_k_cu_2830a419_411684cuda3std3__419piecewise_constructE:
	.zero		1
	.type		_ZN40_INTERNAL_ae6e8b39_4_k_cu_2830a419_411684cuda3std3__45__cpo4cendE,@object
	.size		_ZN40_INTERNAL_ae6e8b39_4_k_cu_2830a419_411684cuda3std3__45__cpo4cendE,(_ZN40_INTERNAL_ae6e8b39_4_k_cu_2830a419_411684cuda3std6ranges3__45__cpo4swapE - _ZN40_INTERNAL_ae6e8b39_4_k_cu_2830a419_411684cuda3std3__45__cpo4cendE)
_ZN40_INTERNAL_ae6e8b39_4_k_cu_2830a419_411684cuda3std3__45__cpo4cendE:
	.zero		1
	.type		_ZN40_INTERNAL_ae6e8b39_4_k_cu_2830a419_411684cuda3std6ranges3__45__cpo4swapE,@object
	.size		_ZN40_INTERNAL_ae6e8b39_4_k_cu_2830a419_411684cuda3std6ranges3__45__cpo4swapE,(.L_10 - _ZN40_INTERNAL_ae6e8b39_4_k_cu_2830a419_411684cuda3std6ranges3__45__cpo4swapE)
_ZN40_INTERNAL_ae6e8b39_4_k_cu_2830a419_411684cuda3std6ranges3__45__cpo4swapE:
	.zero		1
.L_10:


//--------------------- .nv.constant0._ZN7cutlass13device_kernelINS_4gemm6kernel13GemmUniversalIN4cute5tupleIJiiiiEEENS1_10collective13CollectiveMmaINS1_35MainloopSm100TmaUmmaWarpSpecializedILi2ELi2ELi4ENS5_IJNS4_1CILi8EEENSA_ILi1EEESC_EEEEENS5_IJNSA_ILi128EEESF_NSA_ILi64EEEEEENS_6half_tENS5_IJlSC_lEEESI_NS5_IJSC_llEEENS4_8TiledMMAINS4_8MMA_AtomIJNS4_26SM100_MMA_F16BF16_2x1SM_SSISI_SI_fLi128ELi128ELNS4_4UMMA5MajorE0ELSP_1ELNSO_7ScaleInE0ELSQ_0EEEEEENS4_6LayoutINS5_IJSC_SC_SC_EEENS5_IJNSA_ILi0EEESV_SV_EEEEENS5_IJNS4_10UnderscoreESY_SY_EEEEENS4_18SM100_TMA_2SM_LOADENS4_14ComposedLayoutINS4_7SwizzleILi3ELi4ELi3EEENS4_18smem_ptr_flag_bitsILi16EEENST_INS5_IJSB_SG_EEENS5_IJSG_SC_EEEEEEEvNS4_8identityENS4_28SM100_TMA_2SM_LOAD_MULTICASTENS12_IS14_S16_NST_INS5_IJSG_SB_EEENS5_IJSC_SG_EEEEEEEvS1B_EENS_8epilogue10collective18CollectiveEpilogueINS1I_23Sm100TmaWarpSpecializedILi4ELi2ELi16ELb1ELb0EEEJNS5_IJSG_SF_SG_EEENS5_IJNST_ISG_SC_EENST_INS5_IJNSA_ILi16EEENSA_ILi2EEEEEES1E_EEEEESI_SJ_SI_SJ_NS1I_6fusion15FusionCallbacksIS1M_NS1U_17LinearCombinationISI_fSI_fLNS_15FloatRoundStyleE2EEES1N_S1T_JEEENS4_5SM1004TMEM4LOAD26SM100_TMEM_LOAD_32dp32b16xENS4_13SM90_TMA_LOADENS12_INS13_ILi1ELi4ELi3EEES16_NST_INS5_IJSB_S1P_EEENS5_IJS1P_SC_EEEEEEENS4_39AutoVectorizingCopyWithAssumedAlignmentILi128EEENS4_14SM90_TMA_STOREES29_S2B_S2B_EEEvvEEEEvNT_6ParamsE --------------------------
	.section	.nv.constant0._ZN7cutlass13device_kernelINS_4gemm6kernel13GemmUniversalIN4cute5tupleIJiiiiEEENS1_10collective13CollectiveMmaINS1_35MainloopSm100TmaUmmaWarpSpecializedILi2ELi2ELi4ENS5_IJNS4_1CILi8EEENSA_ILi1EEESC_EEEEENS5_IJNSA_ILi128EEESF_NSA_ILi64EEEEEENS_6half_tENS5_IJlSC_lEEESI_NS5_IJSC_llEEENS4_8TiledMMAINS4_8MMA_AtomIJNS4_26SM100_MMA_F16BF16_2x1SM_SSISI_SI_fLi128ELi128ELNS4_4UMMA5MajorE0ELSP_1ELNSO_7ScaleInE0ELSQ_0EEEEEENS4_6LayoutINS5_IJSC_SC_SC_EEENS5_IJNSA_ILi0EEESV_SV_EEEEENS5_IJNS4_10UnderscoreESY_SY_EEEEENS4_18SM100_TMA_2SM_LOADENS4_14ComposedLayoutINS4_7SwizzleILi3ELi4ELi3EEENS4_18smem_ptr_flag_bitsILi16EEENST_INS5_IJSB_SG_EEENS5_IJSG_SC_EEEEEEEvNS4_8identityENS4_28SM100_TMA_2SM_LOAD_MULTICASTENS12_IS14_S16_NST_INS5_IJSG_SB_EEENS5_IJSC_SG_EEEEEEEvS1B_EENS_8epilogue10collective18CollectiveEpilogueINS1I_23Sm100TmaWarpSpecializedILi4ELi2ELi16ELb1ELb0EEEJNS5_IJSG_SF_SG_EEENS5_IJNST_ISG_SC_EENST_INS5_IJNSA_ILi16EEENSA_ILi2EEEEEES1E_EEEEESI_SJ_SI_SJ_NS1I_6fusion15FusionCallbacksIS1M_NS1U_17LinearCombinationISI_fSI_fLNS_15FloatRoundStyleE2EEES1N_S1T_JEEENS4_5SM1004TMEM4LOAD26SM100_TMEM_LOAD_32dp32b16xENS4_13SM90_TMA_LOADENS12_INS13_ILi1ELi4ELi3EEES16_NST_INS5_IJSB_S1P_EEENS5_IJS1P_SC_EEEEEEENS4_39AutoVectorizingCopyWithAssumedAlignmentILi128EEENS4_14SM90_TMA_STOREES29_S2B_S2B_EEEvvEEEEvNT_6ParamsE,"a",@progbits
	.sectionflags	@""
	.align	4
.nv.constant0._ZN7cutlass13device_kernelINS_4gemm6kernel13GemmUniversalIN4cute5tupleIJiiiiEEENS1_10collective13CollectiveMmaINS1_35MainloopSm100TmaUmmaWarpSpecializedILi2ELi2ELi4ENS5_IJNS4_1CILi8EEENSA_ILi1EEESC_EEEEENS5_IJNSA_ILi128EEESF_NSA_ILi64EEEEEENS_6half_tENS5_IJlSC_lEEESI_NS5_IJSC_llEEENS4_8TiledMMAINS4_8MMA_AtomIJNS4_26SM100_MMA_F16BF16_2x1SM_SSISI_SI_fLi128ELi128ELNS4_4UMMA5MajorE0ELSP_1ELNSO_7ScaleInE0ELSQ_0EEEEEENS4_6LayoutINS5_IJSC_SC_SC_EEENS5_IJNSA_ILi0EEESV_SV_EEEEENS5_IJNS4_10UnderscoreESY_SY_EEEEENS4_18SM100_TMA_2SM_LOADENS4_14ComposedLayoutINS4_7SwizzleILi3ELi4ELi3EEENS4_18smem_ptr_flag_bitsILi16EEENST_INS5_IJSB_SG_EEENS5_IJSG_SC_EEEEEEEvNS4_8identityENS4_28SM100_TMA_2SM_LOAD_MULTICASTENS12_IS14_S16_NST_INS5_IJSG_SB_EEENS5_IJSC_SG_EEEEEEEvS1B_EENS_8epilogue10collective18CollectiveEpilogueINS1I_23Sm100TmaWarpSpecializedILi4ELi2ELi16ELb1ELb0EEEJNS5_IJSG_SF_SG_EEENS5_IJNST_ISG_SC_EENST_INS5_IJNSA_ILi16EEENSA_ILi2EEEEEES1E_EEEEESI_SJ_SI_SJ_NS1I_6fusion15FusionCallbacksIS1M_NS1U_17LinearCombinationISI_fSI_fLNS_15FloatRoundStyleE2EEES1N_S1T_JEEENS4_5SM1004TMEM4LOAD26SM100_TMEM_LOAD_32dp32b16xENS4_13SM90_TMA_LOADENS12_INS13_ILi1ELi4ELi3EEES16_NST_INS5_IJSB_S1P_EEENS5_IJS1P_SC_EEEEEEENS4_39AutoVectorizingCopyWithAssumedAlignmentILi128EEENS4_14SM90_TMA_STOREES29_S2B_S2B_EEEvvEEEEvNT_6ParamsE:
	.zero		2944


//--------------------- SYMBOLS --------------------------

	.type		.nv.reservedSmem.offset0,@object
	.size		.nv.reservedSmem.offset0,0x4
	.type		.nv.reservedSmem.cap,@object
	.size		.nv.reservedSmem.cap,0x4
	.type		__assertfail,@function
